//
// Generated by NVIDIA NVVM Compiler
//
// Compiler Build ID: CL-36424714
// Cuda compilation tools, release 13.0, V13.0.88
// Based on NVVM 20.0.0
//

.version 9.0
.target sm_100
.address_size 64

	// .globl	_Z9matMulVecPfS_S_ii

.visible .entry _Z9matMulVecPfS_S_ii(
	.param .u64 .ptr .align 1 _Z9matMulVecPfS_S_ii_param_0,
	.param .u64 .ptr .align 1 _Z9matMulVecPfS_S_ii_param_1,
	.param .u64 .ptr .align 1 _Z9matMulVecPfS_S_ii_param_2,
	.param .u32 _Z9matMulVecPfS_S_ii_param_3,
	.param .u32 _Z9matMulVecPfS_S_ii_param_4
)
{
	.reg .pred 	%p<11>;
	.reg .b32 	%r<29>;
	.reg .b32 	%f<112>;
	.reg .b64 	%rd<47>;

	ld.param.u64 	%rd16, [_Z9matMulVecPfS_S_ii_param_0];
	ld.param.u64 	%rd17, [_Z9matMulVecPfS_S_ii_param_1];
	ld.param.u64 	%rd15, [_Z9matMulVecPfS_S_ii_param_2];
	ld.param.u32 	%r19, [_Z9matMulVecPfS_S_ii_param_3];
	ld.param.u32 	%r18, [_Z9matMulVecPfS_S_ii_param_4];
	cvta.to.global.u64 	%rd1, %rd17;
	cvta.to.global.u64 	%rd2, %rd16;
	mov.u32 	%r1, %tid.x;
	setp.ge.s32 	%p1, %r1, %r19;
	@%p1 bra 	$L__BB0_15;
	setp.lt.s32 	%p2, %r18, 1;
	mov.f32 	%f111, 0f00000000;
	@%p2 bra 	$L__BB0_14;
	mul.lo.s32 	%r2, %r18, %r1;
	and.b32  	%r3, %r18, 15;
	setp.lt.u32 	%p3, %r18, 16;
	mov.f32 	%f111, 0f00000000;
	mov.b32 	%r26, 0;
	@%p3 bra 	$L__BB0_5;
	and.b32  	%r26, %r18, 2147483632;
	neg.s32 	%r24, %r26;
	mul.wide.u32 	%rd18, %r2, 4;
	add.s64 	%rd19, %rd18, %rd2;
	add.s64 	%rd44, %rd19, 32;
	add.s64 	%rd43, %rd1, 32;
	mov.f32 	%f111, 0f00000000;
$L__BB0_4:
	.pragma "nounroll";
	ld.global.f32 	%f18, [%rd44+-32];
	ld.global.f32 	%f19, [%rd43+-32];
	fma.rn.f32 	%f20, %f18, %f19, %f111;
	ld.global.f32 	%f21, [%rd44+-28];
	ld.global.f32 	%f22, [%rd43+-28];
	fma.rn.f32 	%f23, %f21, %f22, %f20;
	ld.global.f32 	%f24, [%rd44+-24];
	ld.global.f32 	%f25, [%rd43+-24];
	fma.rn.f32 	%f26, %f24, %f25, %f23;
	ld.global.f32 	%f27, [%rd44+-20];
	ld.global.f32 	%f28, [%rd43+-20];
	fma.rn.f32 	%f29, %f27, %f28, %f26;
	ld.global.f32 	%f30, [%rd44+-16];
	ld.global.f32 	%f31, [%rd43+-16];
	fma.rn.f32 	%f32, %f30, %f31, %f29;
	ld.global.f32 	%f33, [%rd44+-12];
	ld.global.f32 	%f34, [%rd43+-12];
	fma.rn.f32 	%f35, %f33, %f34, %f32;
	ld.global.f32 	%f36, [%rd44+-8];
	ld.global.f32 	%f37, [%rd43+-8];
	fma.rn.f32 	%f38, %f36, %f37, %f35;
	ld.global.f32 	%f39, [%rd44+-4];
	ld.global.f32 	%f40, [%rd43+-4];
	fma.rn.f32 	%f41, %f39, %f40, %f38;
	ld.global.f32 	%f42, [%rd44];
	ld.global.f32 	%f43, [%rd43];
	fma.rn.f32 	%f44, %f42, %f43, %f41;
	ld.global.f32 	%f45, [%rd44+4];
	ld.global.f32 	%f46, [%rd43+4];
	fma.rn.f32 	%f47, %f45, %f46, %f44;
	ld.global.f32 	%f48, [%rd44+8];
	ld.global.f32 	%f49, [%rd43+8];
	fma.rn.f32 	%f50, %f48, %f49, %f47;
	ld.global.f32 	%f51, [%rd44+12];
	ld.global.f32 	%f52, [%rd43+12];
	fma.rn.f32 	%f53, %f51, %f52, %f50;
	ld.global.f32 	%f54, [%rd44+16];
	ld.global.f32 	%f55, [%rd43+16];
	fma.rn.f32 	%f56, %f54, %f55, %f53;
	ld.global.f32 	%f57, [%rd44+20];
	ld.global.f32 	%f58, [%rd43+20];
	fma.rn.f32 	%f59, %f57, %f58, %f56;
	ld.global.f32 	%f60, [%rd44+24];
	ld.global.f32 	%f61, [%rd43+24];
	fma.rn.f32 	%f62, %f60, %f61, %f59;
	ld.global.f32 	%f63, [%rd44+28];
	ld.global.f32 	%f64, [%rd43+28];
	fma.rn.f32 	%f111, %f63, %f64, %f62;
	add.s32 	%r24, %r24, 16;
	add.s64 	%rd44, %rd44, 64;
	add.s64 	%rd43, %rd43, 64;
	setp.ne.s32 	%p4, %r24, 0;
	@%p4 bra 	$L__BB0_4;
$L__BB0_5:
	setp.eq.s32 	%p5, %r3, 0;
	@%p5 bra 	$L__BB0_14;
	and.b32  	%r9, %r18, 7;
	setp.lt.u32 	%p6, %r3, 8;
	@%p6 bra 	$L__BB0_8;
	add.s32 	%r21, %r26, %r2;
	mul.wide.u32 	%rd20, %r21, 4;
	add.s64 	%rd21, %rd2, %rd20;
	ld.global.f32 	%f66, [%rd21];
	cvt.u64.u32 	%rd22, %r26;
	mul.wide.u32 	%rd23, %r26, 4;
	add.s64 	%rd24, %rd1, %rd23;
	ld.global.f32 	%f67, [%rd24];
	fma.rn.f32 	%f68, %f66, %f67, %f111;
	cvt.u64.u32 	%rd25, %r2;
	add.s64 	%rd26, %rd22, %rd25;
	shl.b64 	%rd27, %rd26, 2;
	add.s64 	%rd28, %rd2, %rd27;
	ld.global.f32 	%f69, [%rd28+4];
	ld.global.f32 	%f70, [%rd24+4];
	fma.rn.f32 	%f71, %f69, %f70, %f68;
	ld.global.f32 	%f72, [%rd28+8];
	ld.global.f32 	%f73, [%rd24+8];
	fma.rn.f32 	%f74, %f72, %f73, %f71;
	ld.global.f32 	%f75, [%rd28+12];
	ld.global.f32 	%f76, [%rd24+12];
	fma.rn.f32 	%f77, %f75, %f76, %f74;
	ld.global.f32 	%f78, [%rd28+16];
	ld.global.f32 	%f79, [%rd24+16];
	fma.rn.f32 	%f80, %f78, %f79, %f77;
	ld.global.f32 	%f81, [%rd28+20];
	ld.global.f32 	%f82, [%rd24+20];
	fma.rn.f32 	%f83, %f81, %f82, %f80;
	ld.global.f32 	%f84, [%rd28+24];
	ld.global.f32 	%f85, [%rd24+24];
	fma.rn.f32 	%f86, %f84, %f85, %f83;
	ld.global.f32 	%f87, [%rd28+28];
	ld.global.f32 	%f88, [%rd24+28];
	fma.rn.f32 	%f111, %f87, %f88, %f86;
	add.s32 	%r26, %r26, 8;
$L__BB0_8:
	setp.eq.s32 	%p7, %r9, 0;
	@%p7 bra 	$L__BB0_14;
	and.b32  	%r12, %r18, 3;
	setp.lt.u32 	%p8, %r9, 4;
	@%p8 bra 	$L__BB0_11;
	add.s32 	%r22, %r26, %r2;
	mul.wide.u32 	%rd29, %r22, 4;
	add.s64 	%rd30, %rd2, %rd29;
	ld.global.f32 	%f90, [%rd30];
	cvt.u64.u32 	%rd31, %r26;
	mul.wide.u32 	%rd32, %r26, 4;
	add.s64 	%rd33, %rd1, %rd32;
	ld.global.f32 	%f91, [%rd33];
	fma.rn.f32 	%f92, %f90, %f91, %f111;
	cvt.u64.u32 	%rd34, %r2;
	add.s64 	%rd35, %rd31, %rd34;
	shl.b64 	%rd36, %rd35, 2;
	add.s64 	%rd37, %rd2, %rd36;
	ld.global.f32 	%f93, [%rd37+4];
	ld.global.f32 	%f94, [%rd33+4];
	fma.rn.f32 	%f95, %f93, %f94, %f92;
	ld.global.f32 	%f96, [%rd37+8];
	ld.global.f32 	%f97, [%rd33+8];
	fma.rn.f32 	%f98, %f96, %f97, %f95;
	ld.global.f32 	%f99, [%rd37+12];
	ld.global.f32 	%f100, [%rd33+12];
	fma.rn.f32 	%f111, %f99, %f100, %f98;
	add.s32 	%r26, %r26, 4;
$L__BB0_11:
	setp.eq.s32 	%p9, %r12, 0;
	@%p9 bra 	$L__BB0_14;
	mul.wide.u32 	%rd38, %r26, 4;
	add.s64 	%rd46, %rd1, %rd38;
	add.s32 	%r23, %r26, %r2;
	mul.wide.u32 	%rd39, %r23, 4;
	add.s64 	%rd45, %rd2, %rd39;
	neg.s32 	%r28, %r12;
$L__BB0_13:
	.pragma "nounroll";
	ld.global.f32 	%f101, [%rd45];
	ld.global.f32 	%f102, [%rd46];
	fma.rn.f32 	%f111, %f101, %f102, %f111;
	add.s64 	%rd46, %rd46, 4;
	add.s64 	%rd45, %rd45, 4;
	add.s32 	%r28, %r28, 1;
	setp.ne.s32 	%p10, %r28, 0;
	@%p10 bra 	$L__BB0_13;
$L__BB0_14:
	cvta.to.global.u64 	%rd40, %rd15;
	mul.wide.u32 	%rd41, %r1, 4;
	add.s64 	%rd42, %rd40, %rd41;
	st.global.f32 	[%rd42], %f111;
$L__BB0_15:
	ret;

}
	// .globl	_Z14reluActivationPfi
.visible .entry _Z14reluActivationPfi(
	.param .u64 .ptr .align 1 _Z14reluActivationPfi_param_0,
	.param .u32 _Z14reluActivationPfi_param_1
)
{
	.reg .pred 	%p<2>;
	.reg .b32 	%r<3>;
	.reg .b32 	%f<3>;
	.reg .b64 	%rd<5>;

	ld.param.u64 	%rd1, [_Z14reluActivationPfi_param_0];
	ld.param.u32 	%r2, [_Z14reluActivationPfi_param_1];
	mov.u32 	%r1, %tid.x;
	setp.ge.s32 	%p1, %r1, %r2;
	@%p1 bra 	$L__BB1_2;
	cvta.to.global.u64 	%rd2, %rd1;
	mul.wide.u32 	%rd3, %r1, 4;
	add.s64 	%rd4, %rd2, %rd3;
	ld.global.f32 	%f1, [%rd4];
	max.f32 	%f2, %f1, 0f00000000;
	st.global.f32 	[%rd4], %f2;
$L__BB1_2:
	ret;

}
	// .globl	_Z14reluDerivativePfS_i
.visible .entry _Z14reluDerivativePfS_i(
	.param .u64 .ptr .align 1 _Z14reluDerivativePfS_i_param_0,
	.param .u64 .ptr .align 1 _Z14reluDerivativePfS_i_param_1,
	.param .u32 _Z14reluDerivativePfS_i_param_2
)
{
	.reg .pred 	%p<3>;
	.reg .b32 	%r<3>;
	.reg .b32 	%f<5>;
	.reg .b64 	%rd<8>;

	ld.param.u64 	%rd1, [_Z14reluDerivativePfS_i_param_0];
	ld.param.u64 	%rd2, [_Z14reluDerivativePfS_i_param_1];
	ld.param.u32 	%r2, [_Z14reluDerivativePfS_i_param_2];
	mov.u32 	%r1, %tid.x;
	setp.ge.s32 	%p1, %r1, %r2;
	@%p1 bra 	$L__BB2_2;
	cvta.to.global.u64 	%rd3, %rd1;
	cvta.to.global.u64 	%rd4, %rd2;
	mul.wide.u32 	%rd5, %r1, 4;
	add.s64 	%rd6, %rd3, %rd5;
	ld.global.f32 	%f1, [%rd6];
	setp.gt.f32 	%p2, %f1, 0f00000000;
	selp.f32 	%f2, 0f3F800000, 0f00000000, %p2;
	add.s64 	%rd7, %rd4, %rd5;
	ld.global.f32 	%f3, [%rd7];
	mul.f32 	%f4, %f3, %f2;
	st.global.f32 	[%rd7], %f4;
$L__BB2_2:
	ret;

}
	// .globl	_Z15mseLossGradientPfS_S_i
.visible .entry _Z15mseLossGradientPfS_S_i(
	.param .u64 .ptr .align 1 _Z15mseLossGradientPfS_S_i_param_0,
	.param .u64 .ptr .align 1 _Z15mseLossGradientPfS_S_i_param_1,
	.param .u64 .ptr .align 1 _Z15mseLossGradientPfS_S_i_param_2,
	.param .u32 _Z15mseLossGradientPfS_S_i_param_3
)
{
	.reg .pred 	%p<2>;
	.reg .b32 	%r<3>;
	.reg .b32 	%f<7>;
	.reg .b64 	%rd<11>;

	ld.param.u64 	%rd1, [_Z15mseLossGradientPfS_S_i_param_0];
	ld.param.u64 	%rd2, [_Z15mseLossGradientPfS_S_i_param_1];
	ld.param.u64 	%rd3, [_Z15mseLossGradientPfS_S_i_param_2];
	ld.param.u32 	%r2, [_Z15mseLossGradientPfS_S_i_param_3];
	mov.u32 	%r1, %tid.x;
	setp.ge.s32 	%p1, %r1, %r2;
	@%p1 bra 	$L__BB3_2;
	cvta.to.global.u64 	%rd4, %rd1;
	cvta.to.global.u64 	%rd5, %rd2;
	cvta.to.global.u64 	%rd6, %rd3;
	mul.wide.u32 	%rd7, %r1, 4;
	add.s64 	%rd8, %rd4, %rd7;
	ld.global.f32 	%f1, [%rd8];
	add.s64 	%rd9, %rd5, %rd7;
	ld.global.f32 	%f2, [%rd9];
	sub.f32 	%f3, %f1, %f2;
	add.f32 	%f4, %f3, %f3;
	cvt.rn.f32.u32 	%f5, %r2;
	div.rn.f32 	%f6, %f4, %f5;
	add.s64 	%rd10, %rd6, %rd7;
	st.global.f32 	[%rd10], %f6;
$L__BB3_2:
	ret;

}
	// .globl	_Z13updateWeightsPfS_S_iif
.visible .entry _Z13updateWeightsPfS_S_iif(
	.param .u64 .ptr .align 1 _Z13updateWeightsPfS_S_iif_param_0,
	.param .u64 .ptr .align 1 _Z13updateWeightsPfS_S_iif_param_1,
	.param .u64 .ptr .align 1 _Z13updateWeightsPfS_S_iif_param_2,
	.param .u32 _Z13updateWeightsPfS_S_iif_param_3,
	.param .u32 _Z13updateWeightsPfS_S_iif_param_4,
	.param .f32 _Z13updateWeightsPfS_S_iif_param_5
)
{
	.reg .pred 	%p<12>;
	.reg .b32 	%r<25>;
	.reg .b32 	%f<92>;
	.reg .b64 	%rd<41>;

	ld.param.u64 	%rd11, [_Z13updateWeightsPfS_S_iif_param_0];
	ld.param.u64 	%rd10, [_Z13updateWeightsPfS_S_iif_param_1];
	ld.param.u64 	%rd12, [_Z13updateWeightsPfS_S_iif_param_2];
	ld.param.u32 	%r15, [_Z13updateWeightsPfS_S_iif_param_3];
	ld.param.u32 	%r14, [_Z13updateWeightsPfS_S_iif_param_4];
	ld.param.f32 	%f1, [_Z13updateWeightsPfS_S_iif_param_5];
	cvta.to.global.u64 	%rd1, %rd11;
	cvta.to.global.u64 	%rd2, %rd12;
	mov.u32 	%r1, %tid.x;
	setp.ge.s32 	%p1, %r1, %r15;
	setp.lt.s32 	%p2, %r14, 1;
	or.pred  	%p3, %p1, %p2;
	@%p3 bra 	$L__BB4_12;
	cvta.to.global.u64 	%rd13, %rd10;
	mul.wide.u32 	%rd14, %r1, 4;
	add.s64 	%rd3, %rd13, %rd14;
	mul.lo.s32 	%r2, %r14, %r1;
	and.b32  	%r3, %r14, 7;
	setp.lt.u32 	%p4, %r14, 8;
	mov.b32 	%r23, 0;
	@%p4 bra 	$L__BB4_4;
	and.b32  	%r23, %r14, 2147483640;
	neg.s32 	%r21, %r23;
	add.s64 	%rd40, %rd2, 16;
	mul.wide.u32 	%rd15, %r2, 4;
	add.s64 	%rd16, %rd15, %rd1;
	add.s64 	%rd39, %rd16, 16;
$L__BB4_3:
	.pragma "nounroll";
	ld.global.f32 	%f2, [%rd3];
	mul.f32 	%f3, %f1, %f2;
	ld.global.f32 	%f4, [%rd40+-16];
	mul.f32 	%f5, %f3, %f4;
	ld.global.f32 	%f6, [%rd39+-16];
	sub.f32 	%f7, %f6, %f5;
	st.global.f32 	[%rd39+-16], %f7;
	ld.global.f32 	%f8, [%rd3];
	mul.f32 	%f9, %f1, %f8;
	ld.global.f32 	%f10, [%rd40+-12];
	mul.f32 	%f11, %f9, %f10;
	ld.global.f32 	%f12, [%rd39+-12];
	sub.f32 	%f13, %f12, %f11;
	st.global.f32 	[%rd39+-12], %f13;
	ld.global.f32 	%f14, [%rd3];
	mul.f32 	%f15, %f1, %f14;
	ld.global.f32 	%f16, [%rd40+-8];
	mul.f32 	%f17, %f15, %f16;
	ld.global.f32 	%f18, [%rd39+-8];
	sub.f32 	%f19, %f18, %f17;
	st.global.f32 	[%rd39+-8], %f19;
	ld.global.f32 	%f20, [%rd3];
	mul.f32 	%f21, %f1, %f20;
	ld.global.f32 	%f22, [%rd40+-4];
	mul.f32 	%f23, %f21, %f22;
	ld.global.f32 	%f24, [%rd39+-4];
	sub.f32 	%f25, %f24, %f23;
	st.global.f32 	[%rd39+-4], %f25;
	ld.global.f32 	%f26, [%rd3];
	mul.f32 	%f27, %f1, %f26;
	ld.global.f32 	%f28, [%rd40];
	mul.f32 	%f29, %f27, %f28;
	ld.global.f32 	%f30, [%rd39];
	sub.f32 	%f31, %f30, %f29;
	st.global.f32 	[%rd39], %f31;
	ld.global.f32 	%f32, [%rd3];
	mul.f32 	%f33, %f1, %f32;
	ld.global.f32 	%f34, [%rd40+4];
	mul.f32 	%f35, %f33, %f34;
	ld.global.f32 	%f36, [%rd39+4];
	sub.f32 	%f37, %f36, %f35;
	st.global.f32 	[%rd39+4], %f37;
	ld.global.f32 	%f38, [%rd3];
	mul.f32 	%f39, %f1, %f38;
	ld.global.f32 	%f40, [%rd40+8];
	mul.f32 	%f41, %f39, %f40;
	ld.global.f32 	%f42, [%rd39+8];
	sub.f32 	%f43, %f42, %f41;
	st.global.f32 	[%rd39+8], %f43;
	ld.global.f32 	%f44, [%rd3];
	mul.f32 	%f45, %f1, %f44;
	ld.global.f32 	%f46, [%rd40+12];
	mul.f32 	%f47, %f45, %f46;
	ld.global.f32 	%f48, [%rd39+12];
	sub.f32 	%f49, %f48, %f47;
	st.global.f32 	[%rd39+12], %f49;
	add.s32 	%r21, %r21, 8;
	add.s64 	%rd40, %rd40, 32;
	add.s64 	%rd39, %rd39, 32;
	setp.ne.s32 	%p5, %r21, 0;
	@%p5 bra 	$L__BB4_3;
$L__BB4_4:
	setp.eq.s32 	%p6, %r3, 0;
	@%p6 bra 	$L__BB4_12;
	and.b32  	%r9, %r14, 3;
	setp.lt.u32 	%p7, %r3, 4;
	@%p7 bra 	$L__BB4_7;
	ld.global.f32 	%f50, [%rd3];
	mul.f32 	%f51, %f1, %f50;
	cvt.u64.u32 	%rd17, %r23;
	mul.wide.u32 	%rd18, %r23, 4;
	add.s64 	%rd19, %rd2, %rd18;
	ld.global.f32 	%f52, [%rd19];
	mul.f32 	%f53, %f51, %f52;
	add.s32 	%r17, %r23, %r2;
	mul.wide.u32 	%rd20, %r17, 4;
	add.s64 	%rd21, %rd1, %rd20;
	ld.global.f32 	%f54, [%rd21];
	sub.f32 	%f55, %f54, %f53;
	st.global.f32 	[%rd21], %f55;
	ld.global.f32 	%f56, [%rd3];
	mul.f32 	%f57, %f1, %f56;
	ld.global.f32 	%f58, [%rd19+4];
	mul.f32 	%f59, %f57, %f58;
	cvt.u64.u32 	%rd22, %r2;
	add.s64 	%rd23, %rd17, %rd22;
	shl.b64 	%rd24, %rd23, 2;
	add.s64 	%rd25, %rd1, %rd24;
	ld.global.f32 	%f60, [%rd25+4];
	sub.f32 	%f61, %f60, %f59;
	st.global.f32 	[%rd25+4], %f61;
	ld.global.f32 	%f62, [%rd3];
	mul.f32 	%f63, %f1, %f62;
	ld.global.f32 	%f64, [%rd19+8];
	mul.f32 	%f65, %f63, %f64;
	ld.global.f32 	%f66, [%rd25+8];
	sub.f32 	%f67, %f66, %f65;
	st.global.f32 	[%rd25+8], %f67;
	ld.global.f32 	%f68, [%rd3];
	mul.f32 	%f69, %f1, %f68;
	ld.global.f32 	%f70, [%rd19+12];
	mul.f32 	%f71, %f69, %f70;
	ld.global.f32 	%f72, [%rd25+12];
	sub.f32 	%f73, %f72, %f71;
	st.global.f32 	[%rd25+12], %f73;
	add.s32 	%r23, %r23, 4;
$L__BB4_7:
	setp.eq.s32 	%p8, %r9, 0;
	@%p8 bra 	$L__BB4_12;
	setp.eq.s32 	%p9, %r9, 1;
	@%p9 bra 	$L__BB4_10;
	ld.global.f32 	%f74, [%rd3];
	mul.f32 	%f75, %f1, %f74;
	cvt.u64.u32 	%rd26, %r23;
	mul.wide.u32 	%rd27, %r23, 4;
	add.s64 	%rd28, %rd2, %rd27;
	ld.global.f32 	%f76, [%rd28];
	mul.f32 	%f77, %f75, %f76;
	add.s32 	%r18, %r23, %r2;
	mul.wide.u32 	%rd29, %r18, 4;
	add.s64 	%rd30, %rd1, %rd29;
	ld.global.f32 	%f78, [%rd30];
	sub.f32 	%f79, %f78, %f77;
	st.global.f32 	[%rd30], %f79;
	ld.global.f32 	%f80, [%rd3];
	mul.f32 	%f81, %f1, %f80;
	ld.global.f32 	%f82, [%rd28+4];
	mul.f32 	%f83, %f81, %f82;
	cvt.u64.u32 	%rd31, %r2;
	add.s64 	%rd32, %rd26, %rd31;
	shl.b64 	%rd33, %rd32, 2;
	add.s64 	%rd34, %rd1, %rd33;
	ld.global.f32 	%f84, [%rd34+4];
	sub.f32 	%f85, %f84, %f83;
	st.global.f32 	[%rd34+4], %f85;
	add.s32 	%r23, %r23, 2;
$L__BB4_10:
	and.b32  	%r19, %r14, 1;
	setp.eq.b32 	%p10, %r19, 1;
	not.pred 	%p11, %p10;
	@%p11 bra 	$L__BB4_12;
	ld.global.f32 	%f86, [%rd3];
	mul.f32 	%f87, %f1, %f86;
	mul.wide.u32 	%rd35, %r23, 4;
	add.s64 	%rd36, %rd2, %rd35;
	ld.global.f32 	%f88, [%rd36];
	mul.f32 	%f89, %f87, %f88;
	add.s32 	%r20, %r23, %r2;
	mul.wide.u32 	%rd37, %r20, 4;
	add.s64 	%rd38, %rd1, %rd37;
	ld.global.f32 	%f90, [%rd38];
	sub.f32 	%f91, %f90, %f89;
	st.global.f32 	[%rd38], %f91;
$L__BB4_12:
	ret;

}


// ===== COMPILED SASS (sm_100) =====

	.target	sm_100

	.elftype	@"ET_EXEC"


//--------------------- .note.nv.tkinfo           --------------------------
	.section	.note.nv.tkinfo,"",@"SHT_NOTE"
	.sectionflags	@"SHF_NOTE_NV_TKINFO"
	.tkinfo
        /*0018*/ 	.word	0x00000002
        /*0030*/ 	.string	""
        /*0030*/ 	.string	"ptxas"
        /*0030*/ 	.string	"Cuda compilation tools, release 13.0, V13.0.88"
        /*0030*/ 	.string	"Build cuda_13.0.r13.0/compiler.36424714_0"
        /*0030*/ 	.string	"-arch sm_100 -m 64 "



//--------------------- .note.nv.cuinfo           --------------------------
	.section	.note.nv.cuinfo,"",@"SHT_NOTE"
	.sectionflags	@"SHF_NOTE_NV_CUINFO"
        /*0018*/ 	.short	0x0002
        /*001a*/ 	.short	0x0064
        /*001c*/ 	.short	0x0082
	.zero		2


//--------------------- .nv.info                  --------------------------
	.section	.nv.info,"",@"SHT_CUDA_INFO"
	.align	4


	//----- nvinfo : EIATTR_REGCOUNT
	.align		4
        /*0000*/ 	.byte	0x04, 0x2f
        /*0002*/ 	.short	(.L_1 - .L_0)
	.align		4
.L_0:
        /*0004*/ 	.word	index@(_Z9matMulVecPfS_S_ii)
        /*0008*/ 	.word	0x0000001e


	//----- nvinfo : EIATTR_FRAME_SIZE
	.align		4
.L_1:
        /*000c*/ 	.byte	0x04, 0x11
        /*000e*/ 	.short	(.L_3 - .L_2)
	.align		4
.L_2:
        /*0010*/ 	.word	index@(_Z9matMulVecPfS_S_ii)
        /*0014*/ 	.word	0x00000000


	//----- nvinfo : EIATTR_REGCOUNT
	.align		4
.L_3:
        /*0018*/ 	.byte	0x04, 0x2f
        /*001a*/ 	.short	(.L_5 - .L_4)
	.align		4
.L_4:
        /*001c*/ 	.word	index@(_Z14reluActivationPfi)
        /*0020*/ 	.word	0x00000008


	//----- nvinfo : EIATTR_FRAME_SIZE
	.align		4
.L_5:
        /*0024*/ 	.byte	0x04, 0x11
        /*0026*/ 	.short	(.L_7 - .L_6)
	.align		4
.L_6:
        /*0028*/ 	.word	index@(_Z14reluActivationPfi)
        /*002c*/ 	.word	0x00000000


	//----- nvinfo : EIATTR_REGCOUNT
	.align		4
.L_7:
        /*0030*/ 	.byte	0x04, 0x2f
        /*0032*/ 	.short	(.L_9 - .L_8)
	.align		4
.L_8:
        /*0034*/ 	.word	index@(_Z14reluDerivativePfS_i)
        /*0038*/ 	.word	0x0000000a


	//----- nvinfo : EIATTR_FRAME_SIZE
	.align		4
.L_9:
        /*003c*/ 	.byte	0x04, 0x11
        /*003e*/ 	.short	(.L_11 - .L_10)
	.align		4
.L_10:
        /*0040*/ 	.word	index@(_Z14reluDerivativePfS_i)
        /*0044*/ 	.word	0x00000000


	//----- nvinfo : EIATTR_REGCOUNT
	.align		4
.L_11:
        /*0048*/ 	.byte	0x04, 0x2f
        /*004a*/ 	.short	(.L_13 - .L_12)
	.align		4
.L_12:
        /*004c*/ 	.word	index@(_Z15mseLossGradientPfS_S_i)
        /*0050*/ 	.word	0x00000010


	//----- nvinfo : EIATTR_FRAME_SIZE
	.align		4
.L_13:
        /*0054*/ 	.byte	0x04, 0x11
        /*0056*/ 	.short	(.L_15 - .L_14)
	.align		4
.L_14:
        /*0058*/ 	.word	index@($__internal_0_$__cuda_sm3x_div_rn_noftz_f32_slowpath)
        /*005c*/ 	.word	0x00000000


	//----- nvinfo : EIATTR_FRAME_SIZE
	.align		4
.L_15:
        /*0060*/ 	.byte	0x04, 0x11
        /*0062*/ 	.short	(.L_17 - .L_16)
	.align		4
.L_16:
        /*0064*/ 	.word	index@(_Z15mseLossGradientPfS_S_i)
        /*0068*/ 	.word	0x00000000


	//----- nvinfo : EIATTR_REGCOUNT
	.align		4
.L_17:
        /*006c*/ 	.byte	0x04, 0x2f
        /*006e*/ 	.short	(.L_19 - .L_18)
	.align		4
.L_18:
        /*0070*/ 	.word	index@(_Z13updateWeightsPfS_S_iif)
        /*0074*/ 	.word	0x00000018


	//----- nvinfo : EIATTR_FRAME_SIZE
	.align		4
.L_19:
        /*0078*/ 	.byte	0x04, 0x11
        /*007a*/ 	.short	(.L_21 - .L_20)
	.align		4
.L_20:
        /*007c*/ 	.word	index@(_Z13updateWeightsPfS_S_iif)
        /*0080*/ 	.word	0x00000000


	//----- nvinfo : EIATTR_MIN_STACK_SIZE
	.align		4
.L_21:
        /*0084*/ 	.byte	0x04, 0x12
        /*0086*/ 	.short	(.L_23 - .L_22)
	.align		4
.L_22:
        /*0088*/ 	.word	index@(_Z13updateWeightsPfS_S_iif)
        /*008c*/ 	.word	0x00000000


	//----- nvinfo : EIATTR_MIN_STACK_SIZE
	.align		4
.L_23:
        /*0090*/ 	.byte	0x04, 0x12
        /*0092*/ 	.short	(.L_25 - .L_24)
	.align		4
.L_24:
        /*0094*/ 	.word	index@(_Z15mseLossGradientPfS_S_i)
        /*0098*/ 	.word	0x00000000


	//----- nvinfo : EIATTR_MIN_STACK_SIZE
	.align		4
.L_25:
        /*009c*/ 	.byte	0x04, 0x12
        /*009e*/ 	.short	(.L_27 - .L_26)
	.align		4
.L_26:
        /*00a0*/ 	.word	index@(_Z14reluDerivativePfS_i)
        /*00a4*/ 	.word	0x00000000


	//----- nvinfo : EIATTR_MIN_STACK_SIZE
	.align		4
.L_27:
        /*00a8*/ 	.byte	0x04, 0x12
        /*00aa*/ 	.short	(.L_29 - .L_28)
	.align		4
.L_28:
        /*00ac*/ 	.word	index@(_Z14reluActivationPfi)
        /*00b0*/ 	.word	0x00000000


	//----- nvinfo : EIATTR_MIN_STACK_SIZE
	.align		4
.L_29:
        /*00b4*/ 	.byte	0x04, 0x12
        /*00b6*/ 	.short	(.L_31 - .L_30)
	.align		4
.L_30:
        /*00b8*/ 	.word	index@(_Z9matMulVecPfS_S_ii)
        /*00bc*/ 	.word	0x00000000
.L_31:


//--------------------- .nv.compat                --------------------------
	.section	.nv.compat,"",@"SHT_CUDA_COMPAT_INFO"
	.align	4
        /*0000*/ 	.byte	0x02, 0x09, 0x00, 0x00, 0x02, 0x02, 0x01, 0x00, 0x02, 0x05, 0x05, 0x00, 0x03, 0x07, 0x01, 0x01
        /*0010*/ 	.byte	0x02, 0x03, 0x00, 0x00, 0x02, 0x06, 0x01, 0x00, 0x04, 0x0b, 0x08, 0x00, 0x01, 0x00, 0x00, 0x00
        /*0020*/ 	.byte	0x00, 0x00, 0x00, 0x00


//--------------------- .nv.info._Z13updateWeightsPfS_S_iif --------------------------
	.section	.nv.info._Z13updateWeightsPfS_S_iif,"",@"SHT_CUDA_INFO"
	.sectionflags	@""
	.align	4


	//----- nvinfo : EIATTR_CUDA_API_VERSION
	.align		4
        /*0000*/ 	.byte	0x04, 0x37
        /*0002*/ 	.short	(.L_33 - .L_32)
.L_32:
        /*0004*/ 	.word	0x00000082


	//----- nvinfo : EIATTR_KPARAM_INFO
	.align		4
.L_33:
        /*0008*/ 	.byte	0x04, 0x17
        /*000a*/ 	.short	(.L_35 - .L_34)
.L_34:
        /*000c*/ 	.word	0x00000000
        /*0010*/ 	.short	0x0005
        /*0012*/ 	.short	0x0020
        /*0014*/ 	.byte	0x00, 0xf0, 0x11, 0x00


	//----- nvinfo : EIATTR_KPARAM_INFO
	.align		4
.L_35:
        /*0018*/ 	.byte	0x04, 0x17
        /*001a*/ 	.short	(.L_37 - .L_36)
.L_36:
        /*001c*/ 	.word	0x00000000
        /*0020*/ 	.short	0x0004
        /*0022*/ 	.short	0x001c
        /*0024*/ 	.byte	0x00, 0xf0, 0x11, 0x00


	//----- nvinfo : EIATTR_KPARAM_INFO
	.align		4
.L_37:
        /*0028*/ 	.byte	0x04, 0x17
        /*002a*/ 	.short	(.L_39 - .L_38)
.L_38:
        /*002c*/ 	.word	0x00000000
        /*0030*/ 	.short	0x0003
        /*0032*/ 	.short	0x0018
        /*0034*/ 	.byte	0x00, 0xf0, 0x11, 0x00


	//----- nvinfo : EIATTR_KPARAM_INFO
	.align		4
.L_39:
        /*0038*/ 	.byte	0x04, 0x17
        /*003a*/ 	.short	(.L_41 - .L_40)
.L_40:
        /*003c*/ 	.word	0x00000000
        /*0040*/ 	.short	0x0002
        /*0042*/ 	.short	0x0010
        /*0044*/ 	.byte	0x00, 0xf5, 0x21, 0x00


	//----- nvinfo : EIATTR_KPARAM_INFO
	.align		4
.L_41:
        /*0048*/ 	.byte	0x04, 0x17
        /*004a*/ 	.short	(.L_43 - .L_42)
.L_42:
        /*004c*/ 	.word	0x00000000
        /*0050*/ 	.short	0x0001
        /*0052*/ 	.short	0x0008
        /*0054*/ 	.byte	0x00, 0xf5, 0x21, 0x00


	//----- nvinfo : EIATTR_KPARAM_INFO
	.align		4
.L_43:
        /*0058*/ 	.byte	0x04, 0x17
        /*005a*/ 	.short	(.L_45 - .L_44)
.L_44:
        /*005c*/ 	.word	0x00000000
        /*0060*/ 	.short	0x0000
        /*0062*/ 	.short	0x0000
        /*0064*/ 	.byte	0x00, 0xf5, 0x21, 0x00


	//----- nvinfo : EIATTR_SPARSE_MMA_MASK
	.align		4
.L_45:
        /*0068*/ 	.byte	0x03, 0x50
        /*006a*/ 	.short	0x0000


	//----- nvinfo : EIATTR_MAXREG_COUNT
	.align		4
        /*006c*/ 	.byte	0x03, 0x1b
        /*006e*/ 	.short	0x00ff


	//----- nvinfo : EIATTR_MERCURY_ISA_VERSION
	.align		4
        /*0070*/ 	.byte	0x03, 0x5f
        /*0072*/ 	.short	0x0101


	//----- nvinfo : EIATTR_VRC_CTA_INIT_COUNT
	.align		4
        /*0074*/ 	.byte	0x02, 0x4a
	.zero		1
	.zero		1


	//----- nvinfo : EIATTR_EXIT_INSTR_OFFSETS
	.align		4
        /*0078*/ 	.byte	0x04, 0x1c
        /*007a*/ 	.short	(.L_47 - .L_46)


	//   ....[0]....
.L_46:
        /*007c*/ 	.word	0x00000050


	//   ....[1]....
        /*0080*/ 	.word	0x00000540


	//   ....[2]....
        /*0084*/ 	.word	0x000007d0


	//   ....[3]....
        /*0088*/ 	.word	0x000009a0


	//   ....[4]....
        /*008c*/ 	.word	0x00000a70


	//----- nvinfo : EIATTR_CBANK_PARAM_SIZE
	.align		4
.L_47:
        /*0090*/ 	.byte	0x03, 0x19
        /*0092*/ 	.short	0x0024


	//----- nvinfo : EIATTR_PARAM_CBANK
	.align		4
        /*0094*/ 	.byte	0x04, 0x0a
        /*0096*/ 	.short	(.L_49 - .L_48)
	.align		4
.L_48:
        /*0098*/ 	.word	index@(.nv.constant0._Z13updateWeightsPfS_S_iif)
        /*009c*/ 	.short	0x0380
        /*009e*/ 	.short	0x0024


	//----- nvinfo : EIATTR_SW_WAR
	.align		4
.L_49:
        /*00a0*/ 	.byte	0x04, 0x36
        /*00a2*/ 	.short	(.L_51 - .L_50)
.L_50:
        /*00a4*/ 	.word	0x00000008
.L_51:


//--------------------- .nv.info._Z15mseLossGradientPfS_S_i --------------------------
	.section	.nv.info._Z15mseLossGradientPfS_S_i,"",@"SHT_CUDA_INFO"
	.sectionflags	@""
	.align	4


	//----- nvinfo : EIATTR_CUDA_API_VERSION
	.align		4
        /*0000*/ 	.byte	0x04, 0x37
        /*0002*/ 	.short	(.L_53 - .L_52)
.L_52:
        /*0004*/ 	.word	0x00000082


	//----- nvinfo : EIATTR_KPARAM_INFO
	.align		4
.L_53:
        /*0008*/ 	.byte	0x04, 0x17
        /*000a*/ 	.short	(.L_55 - .L_54)
.L_54:
        /*000c*/ 	.word	0x00000000
        /*0010*/ 	.short	0x0003
        /*0012*/ 	.short	0x0018
        /*0014*/ 	.byte	0x00, 0xf0, 0x11, 0x00


	//----- nvinfo : EIATTR_KPARAM_INFO
	.align		4
.L_55:
        /*0018*/ 	.byte	0x04, 0x17
        /*001a*/ 	.short	(.L_57 - .L_56)
.L_56:
        /*001c*/ 	.word	0x00000000
        /*0020*/ 	.short	0x0002
        /*0022*/ 	.short	0x0010
        /*0024*/ 	.byte	0x00, 0xf5, 0x21, 0x00


	//----- nvinfo : EIATTR_KPARAM_INFO
	.align		4
.L_57:
        /*0028*/ 	.byte	0x04, 0x17
        /*002a*/ 	.short	(.L_59 - .L_58)
.L_58:
        /*002c*/ 	.word	0x00000000
        /*0030*/ 	.short	0x0001
        /*0032*/ 	.short	0x0008
        /*0034*/ 	.byte	0x00, 0xf5, 0x21, 0x00


	//----- nvinfo : EIATTR_KPARAM_INFO
	.align		4
.L_59:
        /*0038*/ 	.byte	0x04, 0x17
        /*003a*/ 	.short	(.L_61 - .L_60)
.L_60:
        /*003c*/ 	.word	0x00000000
        /*0040*/ 	.short	0x0000
        /*0042*/ 	.short	0x0000
        /*0044*/ 	.byte	0x00, 0xf5, 0x21, 0x00


	//----- nvinfo : EIATTR_SPARSE_MMA_MASK
	.align		4
.L_61:
        /*0048*/ 	.byte	0x03, 0x50
        /*004a*/ 	.short	0x0000


	//----- nvinfo : EIATTR_MAXREG_COUNT
	.align		4
        /*004c*/ 	.byte	0x03, 0x1b
        /*004e*/ 	.short	0x00ff


	//----- nvinfo : EIATTR_MERCURY_ISA_VERSION
	.align		4
        /*0050*/ 	.byte	0x03, 0x5f
        /*0052*/ 	.short	0x0101


	//----- nvinfo : EIATTR_VRC_CTA_INIT_COUNT
	.align		4
        /*0054*/ 	.byte	0x02, 0x4a
	.zero		1
	.zero		1


	//----- nvinfo : EIATTR_EXIT_INSTR_OFFSETS
	.align		4
        /*0058*/ 	.byte	0x04, 0x1c
        /*005a*/ 	.short	(.L_63 - .L_62)


	//   ....[0]....
.L_62:
        /*005c*/ 	.word	0x00000040


	//   ....[1]....
        /*0060*/ 	.word	0x000001f0


	//----- nvinfo : EIATTR_CRS_STACK_SIZE
	.align		4
.L_63:
        /*0064*/ 	.byte	0x04, 0x1e
        /*0066*/ 	.short	(.L_65 - .L_64)
.L_64:
        /*0068*/ 	.word	0x00000000


	//----- nvinfo : EIATTR_CBANK_PARAM_SIZE
	.align		4
.L_65:
        /*006c*/ 	.byte	0x03, 0x19
        /*006e*/ 	.short	0x001c


	//----- nvinfo : EIATTR_PARAM_CBANK
	.align		4
        /*0070*/ 	.byte	0x04, 0x0a
        /*0072*/ 	.short	(.L_67 - .L_66)
	.align		4
.L_66:
        /*0074*/ 	.word	index@(.nv.constant0._Z15mseLossGradientPfS_S_i)
        /*0078*/ 	.short	0x0380
        /*007a*/ 	.short	0x001c


	//----- nvinfo : EIATTR_SW_WAR
	.align		4
.L_67:
        /*007c*/ 	.byte	0x04, 0x36
        /*007e*/ 	.short	(.L_69 - .L_68)
.L_68:
        /*0080*/ 	.word	0x00000008
.L_69:


//--------------------- .nv.info._Z14reluDerivativePfS_i --------------------------
	.section	.nv.info._Z14reluDerivativePfS_i,"",@"SHT_CUDA_INFO"
	.sectionflags	@""
	.align	4


	//----- nvinfo : EIATTR_CUDA_API_VERSION
	.align		4
        /*0000*/ 	.byte	0x04, 0x37
        /*0002*/ 	.short	(.L_71 - .L_70)
.L_70:
        /*0004*/ 	.word	0x00000082


	//----- nvinfo : EIATTR_KPARAM_INFO
	.align		4
.L_71:
        /*0008*/ 	.byte	0x04, 0x17
        /*000a*/ 	.short	(.L_73 - .L_72)
.L_72:
        /*000c*/ 	.word	0x00000000
        /*0010*/ 	.short	0x0002
        /*0012*/ 	.short	0x0010
        /*0014*/ 	.byte	0x00, 0xf0, 0x11, 0x00


	//----- nvinfo : EIATTR_KPARAM_INFO
	.align		4
.L_73:
        /*0018*/ 	.byte	0x04, 0x17
        /*001a*/ 	.short	(.L_75 - .L_74)
.L_74:
        /*001c*/ 	.word	0x00000000
        /*0020*/ 	.short	0x0001
        /*0022*/ 	.short	0x0008
        /*0024*/ 	.byte	0x00, 0xf5, 0x21, 0x00


	//----- nvinfo : EIATTR_KPARAM_INFO
	.align		4
.L_75:
        /*0028*/ 	.byte	0x04, 0x17
        /*002a*/ 	.short	(.L_77 - .L_76)
.L_76:
        /*002c*/ 	.word	0x00000000
        /*0030*/ 	.short	0x0000
        /*0032*/ 	.short	0x0000
        /*0034*/ 	.byte	0x00, 0xf5, 0x21, 0x00


	//----- nvinfo : EIATTR_SPARSE_MMA_MASK
	.align		4
.L_77:
        /*0038*/ 	.byte	0x03, 0x50
        /*003a*/ 	.short	0x0000


	//----- nvinfo : EIATTR_MAXREG_COUNT
	.align		4
        /*003c*/ 	.byte	0x03, 0x1b
        /*003e*/ 	.short	0x00ff


	//----- nvinfo : EIATTR_MERCURY_ISA_VERSION
	.align		4
        /*0040*/ 	.byte	0x03, 0x5f
        /*0042*/ 	.short	0x0101


	//----- nvinfo : EIATTR_VRC_CTA_INIT_COUNT
	.align		4
        /*0044*/ 	.byte	0x02, 0x4a
	.zero		1
	.zero		1


	//----- nvinfo : EIATTR_EXIT_INSTR_OFFSETS
	.align		4
        /*0048*/ 	.byte	0x04, 0x1c
        /*004a*/ 	.short	(.L_79 - .L_78)


	//   ....[0]....
.L_78:
        /*004c*/ 	.word	0x00000040


	//   ....[1]....
        /*0050*/ 	.word	0x000000f0


	//----- nvinfo : EIATTR_CBANK_PARAM_SIZE
	.align		4
.L_79:
        /*0054*/ 	.byte	0x03, 0x19
        /*0056*/ 	.short	0x0014


	//----- nvinfo : EIATTR_PARAM_CBANK
	.align		4
        /*0058*/ 	.byte	0x04, 0x0a
        /*005a*/ 	.short	(.L_81 - .L_80)
	.align		4
.L_80:
        /*005c*/ 	.word	index@(.nv.constant0._Z14reluDerivativePfS_i)
        /*0060*/ 	.short	0x0380
        /*0062*/ 	.short	0x0014


	//----- nvinfo : EIATTR_SW_WAR
	.align		4
.L_81:
        /*0064*/ 	.byte	0x04, 0x36
        /*0066*/ 	.short	(.L_83 - .L_82)
.L_82:
        /*0068*/ 	.word	0x00000008
.L_83:


//--------------------- .nv.info._Z14reluActivationPfi --------------------------
	.section	.nv.info._Z14reluActivationPfi,"",@"SHT_CUDA_INFO"
	.sectionflags	@""
	.align	4


	//----- nvinfo : EIATTR_CUDA_API_VERSION
	.align		4
        /*0000*/ 	.byte	0x04, 0x37
        /*0002*/ 	.short	(.L_85 - .L_84)
.L_84:
        /*0004*/ 	.word	0x00000082


	//----- nvinfo : EIATTR_KPARAM_INFO
	.align		4
.L_85:
        /*0008*/ 	.byte	0x04, 0x17
        /*000a*/ 	.short	(.L_87 - .L_86)
.L_86:
        /*000c*/ 	.word	0x00000000
        /*0010*/ 	.short	0x0001
        /*0012*/ 	.short	0x0008
        /*0014*/ 	.byte	0x00, 0xf0, 0x11, 0x00


	//----- nvinfo : EIATTR_KPARAM_INFO
	.align		4
.L_87:
        /*0018*/ 	.byte	0x04, 0x17
        /*001a*/ 	.short	(.L_89 - .L_88)
.L_88:
        /*001c*/ 	.word	0x00000000
        /*0020*/ 	.short	0x0000
        /*0022*/ 	.short	0x0000
        /*0024*/ 	.byte	0x00, 0xf5, 0x21, 0x00


	//----- nvinfo : EIATTR_SPARSE_MMA_MASK
	.align		4
.L_89:
        /*0028*/ 	.byte	0x03, 0x50
        /*002a*/ 	.short	0x0000


	//----- nvinfo : EIATTR_MAXREG_COUNT
	.align		4
        /*002c*/ 	.byte	0x03, 0x1b
        /*002e*/ 	.short	0x00ff


	//----- nvinfo : EIATTR_MERCURY_ISA_VERSION
	.align		4
        /*0030*/ 	.byte	0x03, 0x5f
        /*0032*/ 	.short	0x0101


	//----- nvinfo : EIATTR_VRC_CTA_INIT_COUNT
	.align		4
        /*0034*/ 	.byte	0x02, 0x4a
	.zero		1
	.zero		1


	//----- nvinfo : EIATTR_EXIT_INSTR_OFFSETS
	.align		4
        /*0038*/ 	.byte	0x04, 0x1c
        /*003a*/ 	.short	(.L_91 - .L_90)


	//   ....[0]....
.L_90:
        /*003c*/ 	.word	0x00000040


	//   ....[1]....
        /*0040*/ 	.word	0x000000b0


	//----- nvinfo : EIATTR_CBANK_PARAM_SIZE
	.align		4
.L_91:
        /*0044*/ 	.byte	0x03, 0x19
        /*0046*/ 	.short	0x000c


	//----- nvinfo : EIATTR_PARAM_CBANK
	.align		4
        /*0048*/ 	.byte	0x04, 0x0a
        /*004a*/ 	.short	(.L_93 - .L_92)
	.align		4
.L_92:
        /*004c*/ 	.word	index@(.nv.constant0._Z14reluActivationPfi)
        /*0050*/ 	.short	0x0380
        /*0052*/ 	.short	0x000c


	//----- nvinfo : EIATTR_SW_WAR
	.align		4
.L_93:
        /*0054*/ 	.byte	0x04, 0x36
        /*0056*/ 	.short	(.L_95 - .L_94)
.L_94:
        /*0058*/ 	.word	0x00000008
.L_95:


//--------------------- .nv.info._Z9matMulVecPfS_S_ii --------------------------
	.section	.nv.info._Z9matMulVecPfS_S_ii,"",@"SHT_CUDA_INFO"
	.sectionflags	@""
	.align	4


	//----- nvinfo : EIATTR_CUDA_API_VERSION
	.align		4
        /*0000*/ 	.byte	0x04, 0x37
        /*0002*/ 	.short	(.L_97 - .L_96)
.L_96:
        /*0004*/ 	.word	0x00000082


	//----- nvinfo : EIATTR_KPARAM_INFO
	.align		4
.L_97:
        /*0008*/ 	.byte	0x04, 0x17
        /*000a*/ 	.short	(.L_99 - .L_98)
.L_98:
        /*000c*/ 	.word	0x00000000
        /*0010*/ 	.short	0x0004
        /*0012*/ 	.short	0x001c
        /*0014*/ 	.byte	0x00, 0xf0, 0x11, 0x00


	//----- nvinfo : EIATTR_KPARAM_INFO
	.align		4
.L_99:
        /*0018*/ 	.byte	0x04, 0x17
        /*001a*/ 	.short	(.L_101 - .L_100)
.L_100:
        /*001c*/ 	.word	0x00000000
        /*0020*/ 	.short	0x0003
        /*0022*/ 	.short	0x0018
        /*0024*/ 	.byte	0x00, 0xf0, 0x11, 0x00


	//----- nvinfo : EIATTR_KPARAM_INFO
	.align		4
.L_101:
        /*0028*/ 	.byte	0x04, 0x17
        /*002a*/ 	.short	(.L_103 - .L_102)
.L_102:
        /*002c*/ 	.word	0x00000000
        /*0030*/ 	.short	0x0002
        /*0032*/ 	.short	0x0010
        /*0034*/ 	.byte	0x00, 0xf5, 0x21, 0x00


	//----- nvinfo : EIATTR_KPARAM_INFO
	.align		4
.L_103:
        /*0038*/ 	.byte	0x04, 0x17
        /*003a*/ 	.short	(.L_105 - .L_104)
.L_104:
        /*003c*/ 	.word	0x00000000
        /*0040*/ 	.short	0x0001
        /*0042*/ 	.short	0x0008
        /*0044*/ 	.byte	0x00, 0xf5, 0x21, 0x00


	//----- nvinfo : EIATTR_KPARAM_INFO
	.align		4
.L_105:
        /*0048*/ 	.byte	0x04, 0x17
        /*004a*/ 	.short	(.L_107 - .L_106)
.L_106:
        /*004c*/ 	.word	0x00000000
        /*0050*/ 	.short	0x0000
        /*0052*/ 	.short	0x0000
        /*0054*/ 	.byte	0x00, 0xf5, 0x21, 0x00


	//----- nvinfo : EIATTR_SPARSE_MMA_MASK
	.align		4
.L_107:
        /*0058*/ 	.byte	0x03, 0x50
        /*005a*/ 	.short	0x0000


	//----- nvinfo : EIATTR_MAXREG_COUNT
	.align		4
        /*005c*/ 	.byte	0x03, 0x1b
        /*005e*/ 	.short	0x00ff


	//----- nvinfo : EIATTR_MERCURY_ISA_VERSION
	.align		4
        /*0060*/ 	.byte	0x03, 0x5f
        /*0062*/ 	.short	0x0101


	//----- nvinfo : EIATTR_VRC_CTA_INIT_COUNT
	.align		4
        /*0064*/ 	.byte	0x02, 0x4a
	.zero		1
	.zero		1


	//----- nvinfo : EIATTR_EXIT_INSTR_OFFSETS
	.align		4
        /*0068*/ 	.byte	0x04, 0x1c
        /*006a*/ 	.short	(.L_109 - .L_108)


	//   ....[0]....
.L_108:
        /*006c*/ 	.word	0x00000040


	//   ....[1]....
        /*0070*/ 	.word	0x00000b40


	//----- nvinfo : EIATTR_CBANK_PARAM_SIZE
	.align		4
.L_109:
        /*0074*/ 	.byte	0x03, 0x19
        /*0076*/ 	.short	0x0020


	//----- nvinfo : EIATTR_PARAM_CBANK
	.align		4
        /*0078*/ 	.byte	0x04, 0x0a
        /*007a*/ 	.short	(.L_111 - .L_110)
	.align		4
.L_110:
        /*007c*/ 	.word	index@(.nv.constant0._Z9matMulVecPfS_S_ii)
        /*0080*/ 	.short	0x0380
        /*0082*/ 	.short	0x0020


	//----- nvinfo : EIATTR_SW_WAR
	.align		4
.L_111:
        /*0084*/ 	.byte	0x04, 0x36
        /*0086*/ 	.short	(.L_113 - .L_112)
.L_112:
        /*0088*/ 	.word	0x00000008
.L_113:


//--------------------- .nv.callgraph             --------------------------
	.section	.nv.callgraph,"",@"SHT_CUDA_CALLGRAPH"
	.align	4
	.sectionentsize	8
	.align		4
        /*0000*/ 	.word	0x00000000
	.align		4
        /*0004*/ 	.word	0xffffffff
	.align		4
        /*0008*/ 	.word	0x00000000
	.align		4
        /*000c*/ 	.word	0xfffffffe
	.align		4
        /*0010*/ 	.word	0x00000000
	.align		4
        /*0014*/ 	.word	0xfffffffd
	.align		4
        /*0018*/ 	.word	0x00000000
	.align		4
        /*001c*/ 	.word	0xfffffffc


//--------------------- .text._Z13updateWeightsPfS_S_iif --------------------------
	.section	.text._Z13updateWeightsPfS_S_iif,"ax",@progbits
	.align	128
        .global         _Z13updateWeightsPfS_S_iif
        .type           _Z13updateWeightsPfS_S_iif,@function
        .size           _Z13updateWeightsPfS_S_iif,(.L_x_29 - _Z13updateWeightsPfS_S_iif)
        .other          _Z13updateWeightsPfS_S_iif,@"STO_CUDA_ENTRY STV_DEFAULT"
_Z13updateWeightsPfS_S_iif:
.text._Z13updateWeightsPfS_S_iif:
[----:B------:R-:W-:Y:S01]  /*0000*/  LDC R1, c[0x0][0x37c] ;  /* 0x0000df00ff017b82 */ /* 0x000fe20000000800 */
[----:B------:R-:W0:Y:S07]  /*0010*/  S2R R7, SR_TID.X ;  /* 0x0000000000077919 */ /* 0x000e2e0000002100 */
[----:B------:R-:W1:Y:S02]  /*0020*/  LDC.64 R4, c[0x0][0x398] ;  /* 0x0000e600ff047b82 */ /* 0x000e640000000a00 */
[----:B-1----:R-:W-:-:S04]  /*0030*/  ISETP.GE.AND P0, PT, R5, 0x1, PT ;  /* 0x000000010500780c */ /* 0x002fc80003f06270 */
[----:B0-----:R-:W-:-:S13]  /*0040*/  ISETP.GE.OR P0, PT, R7, R4, !P0 ;  /* 0x000000040700720c */ /* 0x001fda0004706670 */
[----:B------:R-:W-:Y:S05]  /*0050*/  @P0 EXIT ;  /* 0x000000000000094d */ /* 0x000fea0003800000 */
[----:B------:R-:W0:Y:S01]  /*0060*/  LDC.64 R2, c[0x0][0x388] ;  /* 0x0000e200ff027b82 */ /* 0x000e220000000a00 */
[C---:B------:R-:W-:Y:S01]  /*0070*/  ISETP.GE.U32.AND P1, PT, R5.reuse, 0x8, PT ;  /* 0x000000080500780c */ /* 0x040fe20003f26070 */
[----:B------:R-:W1:Y:S01]  /*0080*/  LDCU.64 UR6, c[0x0][0x358] ;  /* 0x00006b00ff0677ac */ /* 0x000e620008000a00 */
[----:B------:R-:W-:Y:S01]  /*0090*/  LOP3.LUT R12, R5, 0x7, RZ, 0xc0, !PT ;  /* 0x00000007050c7812 */ /* 0x000fe200078ec0ff */
[----:B------:R-:W-:-:S03]  /*00a0*/  IMAD R0, R7, R5, RZ ;  /* 0x0000000507007224 */ /* 0x000fc600078e02ff */
[----:B------:R-:W-:Y:S01]  /*00b0*/  ISETP.NE.AND P0, PT, R12, RZ, PT ;  /* 0x000000ff0c00720c */ /* 0x000fe20003f05270 */
[----:B0-----:R-:W-:-:S04]  /*00c0*/  IMAD.WIDE.U32 R2, R7, 0x4, R2 ;  /* 0x0000000407027825 */ /* 0x001fc800078e0002 */
[----:B------:R-:W-:Y:S02]  /*00d0*/  HFMA2 R7, -RZ, RZ, 0, 0 ;  /* 0x00000000ff077431 */ /* 0x000fe400000001ff */
[----:B-1----:R-:W-:Y:S06]  /*00e0*/  @!P1 BRA `(.L_x_0) ;  /* 0x0000000400149947 */ /* 0x002fec0003800000 */
[----:B------:R-:W0:Y:S01]  /*00f0*/  LDC.64 R8, c[0x0][0x380] ;  /* 0x0000e000ff087b82 */ /* 0x000e220000000a00 */
[----:B------:R-:W1:Y:S01]  /*0100*/  LDCU.64 UR4, c[0x0][0x390] ;  /* 0x00007200ff0477ac */ /* 0x000e620008000a00 */
[----:B------:R-:W-:Y:S01]  /*0110*/  LOP3.LUT R7, R5, 0x7ffffff8, RZ, 0xc0, !PT ;  /* 0x7ffffff805077812 */ /* 0x000fe200078ec0ff */
[----:B------:R-:W2:Y:S03]  /*0120*/  LDCU UR8, c[0x0][0x3a0] ;  /* 0x00007400ff0877ac */ /* 0x000ea60008000800 */
[----:B------:R-:W-:Y:S01]  /*0130*/  IADD3 R4, PT, PT, -R7, RZ, RZ ;  /* 0x000000ff07047210 */ /* 0x000fe20007ffe1ff */
[----:B-1----:R-:W-:-:S04]  /*0140*/  UIADD3 UR4, UP0, UPT, UR4, 0x10, URZ ;  /* 0x0000001004047890 */ /* 0x002fc8000ff1e0ff */
[----:B------:R-:W-:Y:S01]  /*0150*/  UIADD3.X UR5, UPT, UPT, URZ, UR5, URZ, UP0, !UPT ;  /* 0x00000005ff057290 */ /* 0x000fe200087fe4ff */
[----:B0-----:R-:W-:-:S03]  /*0160*/  IMAD.WIDE.U32 R8, R0, 0x4, R8 ;  /* 0x0000000400087825 */ /* 0x001fc600078e0008 */
[----:B------:R-:W-:Y:S02]  /*0170*/  IADD3 R14, P1, PT, R8, 0x10, RZ ;  /* 0x00000010080e7810 */ /* 0x000fe40007f3e0ff */
[----:B------:R-:W-:Y:S02]  /*0180*/  MOV R8, UR4 ;  /* 0x0000000400087c02 */ /* 0x000fe40008000f00 */
[----:B------:R-:W-:Y:S02]  /*0190*/  IADD3.X R13, PT, PT, RZ, R9, RZ, P1, !PT ;  /* 0x00000009ff0d7210 */ /* 0x000fe40000ffe4ff */
[----:B--2---:R-:W-:-:S07]  /*01a0*/  MOV R9, UR5 ;  /* 0x0000000500097c02 */ /* 0x004fce0008000f00 */
.L_x_1:
[----:B0-----:R-:W-:Y:S01]  /*01b0*/  MOV R10, R14 ;  /* 0x0000000e000a7202 */ /* 0x001fe20000000f00 */
[----:B------:R-:W2:Y:S01]  /*01c0*/  LDG.E R6, desc[UR6][R2.64] ;  /* 0x0000000602067981 */ /* 0x000ea2000c1e1900 */
[----:B------:R-:W-:-:S03]  /*01d0*/  MOV R11, R13 ;  /* 0x0000000d000b7202 */ /* 0x000fc60000000f00 */
[----:B------:R-:W3:Y:S04]  /*01e0*/  LDG.E R13, desc[UR6][R8.64+-0x10] ;  /* 0xfffff006080d7981 */ /* 0x000ee8000c1e1900 */
[----:B------:R-:W3:Y:S04]  /*01f0*/  LDG.E R15, desc[UR6][R10.64+-0x10] ;  /* 0xfffff0060a0f7981 */ /* 0x000ee8000c1e1900 */
[----:B------:R-:W4:Y:S04]  /*0200*/  LDG.E R17, desc[UR6][R10.64+-0xc] ;  /* 0xfffff4060a117981 */ /* 0x000f28000c1e1900 */
[----:B------:R-:W5:Y:S01]  /*0210*/  LDG.E R19, desc[UR6][R10.64+-0x8] ;  /* 0xfffff8060a137981 */ /* 0x000f62000c1e1900 */
[----:B--2---:R-:W-:-:S04]  /*0220*/  FMUL R6, R6, UR8 ;  /* 0x0000000806067c20 */ /* 0x004fc80008400000 */
[----:B---3--:R-:W-:-:S05]  /*0230*/  FFMA R13, -R6, R13, R15 ;  /* 0x0000000d060d7223 */ /* 0x008fca000000010f */
[----:B------:R0:W-:Y:S04]  /*0240*/  STG.E desc[UR6][R10.64+-0x10], R13 ;  /* 0xfffff00d0a007986 */ /* 0x0001e8000c101906 */
[----:B------:R-:W2:Y:S04]  /*0250*/  LDG.E R6, desc[UR6][R2.64] ;  /* 0x0000000602067981 */ /* 0x000ea8000c1e1900 */
[----:B------:R-:W4:Y:S01]  /*0260*/  LDG.E R15, desc[UR6][R8.64+-0xc] ;  /* 0xfffff406080f7981 */ /* 0x000f22000c1e1900 */
[----:B--2---:R-:W-:-:S04]  /*0270*/  FMUL R6, R6, UR8 ;  /* 0x0000000806067c20 */ /* 0x004fc80008400000 */
[----:B----4-:R-:W-:-:S05]  /*0280*/  FFMA R15, -R6, R15, R17 ;  /* 0x0000000f060f7223 */ /* 0x010fca0000000111 */
[----:B------:R1:W-:Y:S04]  /*0290*/  STG.E desc[UR6][R10.64+-0xc], R15 ;  /* 0xfffff40f0a007986 */ /* 0x0003e8000c101906 */
[----:B------:R-:W2:Y:S04]  /*02a0*/  LDG.E R6, desc[UR6][R2.64] ;  /* 0x0000000602067981 */ /* 0x000ea8000c1e1900 */
[----:B------:R-:W5:Y:S01]  /*02b0*/  LDG.E R17, desc[UR6][R8.64+-0x8] ;  /* 0xfffff80608117981 */ /* 0x000f62000c1e1900 */
[----:B--2---:R-:W-:-:S04]  /*02c0*/  FMUL R6, R6, UR8 ;  /* 0x0000000806067c20 */ /* 0x004fc80008400000 */
[----:B-----5:R-:W-:Y:S02]  /*02d0*/  FFMA R17, -R6, R17, R19 ;  /* 0x0000001106117223 */ /* 0x020fe40000000113 */
[----:B------:R-:W2:Y:S04]  /*02e0*/  LDG.E R19, desc[UR6][R10.64+-0x4] ;  /* 0xfffffc060a137981 */ /* 0x000ea8000c1e1900 */
[----:B------:R3:W-:Y:S04]  /*02f0*/  STG.E desc[UR6][R10.64+-0x8], R17 ;  /* 0xfffff8110a007986 */ /* 0x0007e8000c101906 */
[----:B------:R-:W4:Y:S04]  /*0300*/  LDG.E R6, desc[UR6][R2.64] ;  /* 0x0000000602067981 */ /* 0x000f28000c1e1900 */
[----:B0-----:R-:W2:Y:S01]  /*0310*/  LDG.E R13, desc[UR6][R8.64+-0x4] ;  /* 0xfffffc06080d7981 */ /* 0x001ea2000c1e1900 */
[----:B----4-:R-:W-:-:S04]  /*0320*/  FMUL R6, R6, UR8 ;  /* 0x0000000806067c20 */ /* 0x010fc80008400000 */
[----:B--2---:R-:W-:Y:S02]  /*0330*/  FFMA R13, -R6, R13, R19 ;  /* 0x0000000d060d7223 */ /* 0x004fe40000000113 */
[----:B------:R-:W2:Y:S04]  /*0340*/  LDG.E R19, desc[UR6][R10.64] ;  /* 0x000000060a137981 */ /* 0x000ea8000c1e1900 */
[----:B------:R0:W-:Y:S04]  /*0350*/  STG.E desc[UR6][R10.64+-0x4], R13 ;  /* 0xfffffc0d0a007986 */ /* 0x0001e8000c101906 */
[----:B------:R-:W4:Y:S04]  /*0360*/  LDG.E R6, desc[UR6][R2.64] ;  /* 0x0000000602067981 */ /* 0x000f28000c1e1900 */
[----:B-1----:R-:W2:Y:S01]  /*0370*/  LDG.E R15, desc[UR6][R8.64] ;  /* 0x00000006080f7981 */ /* 0x002ea2000c1e1900 */
[----:B----4-:R-:W-:-:S04]  /*0380*/  FMUL R6, R6, UR8 ;  /* 0x0000000806067c20 */ /* 0x010fc80008400000 */
[----:B--2---:R-:W-:Y:S02]  /*0390*/  FFMA R15, -R6, R15, R19 ;  /* 0x0000000f060f7223 */ /* 0x004fe40000000113 */
[----:B------:R-:W2:Y:S04]  /*03a0*/  LDG.E R19, desc[UR6][R10.64+0x4] ;  /* 0x000004060a137981 */ /* 0x000ea8000c1e1900 */
[----:B------:R1:W-:Y:S04]  /*03b0*/  STG.E desc[UR6][R10.64], R15 ;  /* 0x0000000f0a007986 */ /* 0x0003e8000c101906 */
[----:B------:R-:W4:Y:S04]  /*03c0*/  LDG.E R6, desc[UR6][R2.64] ;  /* 0x0000000602067981 */ /* 0x000f28000c1e1900 */
[----:B---3--:R-:W2:Y:S01]  /*03d0*/  LDG.E R17, desc[UR6][R8.64+0x4] ;  /* 0x0000040608117981 */ /* 0x008ea2000c1e1900 */
[----:B----4-:R-:W-:-:S04]  /*03e0*/  FMUL R6, R6, UR8 ;  /* 0x0000000806067c20 */ /* 0x010fc80008400000 */
[----:B--2---:R-:W-:Y:S02]  /*03f0*/  FFMA R17, -R6, R17, R19 ;  /* 0x0000001106117223 */ /* 0x004fe40000000113 */
[----:B------:R-:W2:Y:S04]  /*0400*/  LDG.E R19, desc[UR6][R10.64+0x8] ;  /* 0x000008060a137981 */ /* 0x000ea8000c1e1900 */
[----:B------:R-:W-:Y:S04]  /*0410*/  STG.E desc[UR6][R10.64+0x4], R17 ;  /* 0x000004110a007986 */ /* 0x000fe8000c101906 */
[----:B------:R-:W3:Y:S04]  /*0420*/  LDG.E R6, desc[UR6][R2.64] ;  /* 0x0000000602067981 */ /* 0x000ee8000c1e1900 */
[----:B0-----:R-:W2:Y:S01]  /*0430*/  LDG.E R13, desc[UR6][R8.64+0x8] ;  /* 0x00000806080d7981 */ /* 0x001ea2000c1e1900 */
[----:B---3--:R-:W-:-:S04]  /*0440*/  FMUL R6, R6, UR8 ;  /* 0x0000000806067c20 */ /* 0x008fc80008400000 */
[----:B--2---:R-:W-:Y:S02]  /*0450*/  FFMA R13, -R6, R13, R19 ;  /* 0x0000000d060d7223 */ /* 0x004fe40000000113 */
[----:B------:R-:W2:Y:S04]  /*0460*/  LDG.E R19, desc[UR6][R10.64+0xc] ;  /* 0x00000c060a137981 */ /* 0x000ea8000c1e1900 */
[----:B------:R0:W-:Y:S04]  /*0470*/  STG.E desc[UR6][R10.64+0x8], R13 ;  /* 0x0000080d0a007986 */ /* 0x0001e8000c101906 */
[----:B------:R-:W3:Y:S04]  /*0480*/  LDG.E R6, desc[UR6][R2.64] ;  /* 0x0000000602067981 */ /* 0x000ee8000c1e1900 */
[----:B-1----:R1:W2:Y:S01]  /*0490*/  LDG.E R15, desc[UR6][R8.64+0xc] ;  /* 0x00000c06080f7981 */ /* 0x0022a2000c1e1900 */
[----:B------:R-:W-:-:S04]  /*04a0*/  IADD3 R4, PT, PT, R4, 0x8, RZ ;  /* 0x0000000804047810 */ /* 0x000fc80007ffe0ff */
[----:B------:R-:W-:Y:S02]  /*04b0*/  ISETP.NE.AND P1, PT, R4, RZ, PT ;  /* 0x000000ff0400720c */ /* 0x000fe40003f25270 */
[----:B------:R-:W-:Y:S02]  /*04c0*/  IADD3 R14, P3, PT, R10, 0x20, RZ ;  /* 0x000000200a0e7810 */ /* 0x000fe40007f7e0ff */
[----:B-1----:R-:W-:Y:S02]  /*04d0*/  IADD3 R8, P2, PT, R8, 0x20, RZ ;  /* 0x0000002008087810 */ /* 0x002fe40007f5e0ff */
[----:B0-----:R-:W-:Y:S02]  /*04e0*/  IADD3.X R13, PT, PT, RZ, R11, RZ, P3, !PT ;  /* 0x0000000bff0d7210 */ /* 0x001fe40001ffe4ff */
[----:B------:R-:W-:Y:S01]  /*04f0*/  IADD3.X R9, PT, PT, RZ, R9, RZ, P2, !PT ;  /* 0x00000009ff097210 */ /* 0x000fe200017fe4ff */
[----:B---3--:R-:W-:-:S04]  /*0500*/  FMUL R6, R6, UR8 ;  /* 0x0000000806067c20 */ /* 0x008fc80008400000 */
[----:B--2---:R-:W-:-:S05]  /*0510*/  FFMA R15, -R6, R15, R19 ;  /* 0x0000000f060f7223 */ /* 0x004fca0000000113 */
[----:B------:R0:W-:Y:S01]  /*0520*/  STG.E desc[UR6][R10.64+0xc], R15 ;  /* 0x00000c0f0a007986 */ /* 0x0001e2000c101906 */
[----:B------:R-:W-:Y:S05]  /*0530*/  @P1 BRA `(.L_x_1) ;  /* 0xfffffffc001c1947 */ /* 0x000fea000383ffff */
.L_x_0:
[----:B------:R-:W-:Y:S05]  /*0540*/  @!P0 EXIT ;  /* 0x000000000000894d */ /* 0x000fea0003800000 */
[----:B------:R-:W-:Y:S02]  /*0550*/  ISETP.GE.U32.AND P0, PT, R12, 0x4, PT ;  /* 0x000000040c00780c */ /* 0x000fe40003f06070 */
[----:B------:R-:W-:-:S04]  /*0560*/  LOP3.LUT R6, R5, 0x3, RZ, 0xc0, !PT ;  /* 0x0000000305067812 */ /* 0x000fc800078ec0ff */
[----:B------:R-:W-:-:S07]  /*0570*/  ISETP.NE.AND P1, PT, R6, RZ, PT ;  /* 0x000000ff0600720c */ /* 0x000fce0003f25270 */
[----:B------:R-:W-:Y:S06]  /*0580*/  @!P0 BRA `(.L_x_2) ;  /* 0x0000000000908947 */ /* 0x000fec0003800000 */
[----:B------:R-:W1:Y:S01]  /*0590*/  LDC.64 R12, c[0x0][0x380] ;  /* 0x0000e000ff0c7b82 */ /* 0x000e620000000a00 */
[----:B0-----:R-:W-:Y:S01]  /*05a0*/  IADD3 R11, PT, PT, R0, R7, RZ ;  /* 0x00000007000b7210 */ /* 0x001fe20007ffe0ff */
[----:B------:R-:W2:Y:S01]  /*05b0*/  LDG.E R4, desc[UR6][R2.64] ;  /* 0x0000000602047981 */ /* 0x000ea2000c1e1900 */
[----:B------:R-:W2:Y:S01]  /*05c0*/  LDCU UR8, c[0x0][0x3a0] ;  /* 0x00007400ff0877ac */ /* 0x000ea20008000800 */
[----:B------:R-:W0:Y:S04]  /*05d0*/  LDCU.64 UR4, c[0x0][0x380] ;  /* 0x00007000ff0477ac */ /* 0x000e280008000a00 */
[----:B------:R-:W3:Y:S01]  /*05e0*/  LDC.64 R8, c[0x0][0x390] ;  /* 0x0000e400ff087b82 */ /* 0x000ee20000000a00 */
[----:B-1----:R-:W-:-:S05]  /*05f0*/  IMAD.WIDE.U32 R12, R11, 0x4, R12 ;  /* 0x000000040b0c7825 */ /* 0x002fca00078e000c */
[----:B------:R-:W4:Y:S01]  /*0600*/  LDG.E R15, desc[UR6][R12.64] ;  /* 0x000000060c0f7981 */ /* 0x000f22000c1e1900 */
[----:B---3--:R-:W-:-:S05]  /*0610*/  IMAD.WIDE.U32 R8, R7, 0x4, R8 ;  /* 0x0000000407087825 */ /* 0x008fca00078e0008 */
[----:B------:R-:W4:Y:S01]  /*0620*/  LDG.E R11, desc[UR6][R8.64] ;  /* 0x00000006080b7981 */ /* 0x000f22000c1e1900 */
[----:B------:R-:W-:-:S04]  /*0630*/  IADD3 R14, P0, PT, R0, R7, RZ ;  /* 0x00000007000e7210 */ /* 0x000fc80007f1e0ff */
[----:B------:R-:W-:Y:S02]  /*0640*/  IADD3.X R17, PT, PT, RZ, RZ, RZ, P0, !PT ;  /* 0x000000ffff117210 */ /* 0x000fe400007fe4ff */
[----:B0-----:R-:W-:Y:S01]  /*0650*/  LEA R10, P0, R14, UR4, 0x2 ;  /* 0x000000040e0a7c11 */ /* 0x001fe2000f8010ff */
[----:B--2---:R-:W-:-:S04]  /*0660*/  FMUL R4, R4, UR8 ;  /* 0x0000000804047c20 */ /* 0x004fc80008400000 */
[----:B----4-:R-:W-:Y:S01]  /*0670*/  FFMA R15, -R4, R11, R15 ;  /* 0x0000000b040f7223 */ /* 0x010fe2000000010f */
[----:B------:R-:W-:-:S04]  /*0680*/  LEA.HI.X R11, R14, UR5, R17, 0x2, P0 ;  /* 0x000000050e0b7c11 */ /* 0x000fc800080f1411 */
[----:B------:R0:W-:Y:S04]  /*0690*/  STG.E desc[UR6][R12.64], R15 ;  /* 0x0000000f0c007986 */ /* 0x0001e8000c101906 */
[----:B------:R-:W2:Y:S04]  /*06a0*/  LDG.E R4, desc[UR6][R2.64] ;  /* 0x0000000602047981 */ /* 0x000ea8000c1e1900 */
[----:B------:R-:W3:Y:S04]  /*06b0*/  LDG.E R17, desc[UR6][R8.64+0x4] ;  /* 0x0000040608117981 */ /* 0x000ee8000c1e1900 */
[----:B------:R-:W3:Y:S04]  /*06c0*/  LDG.E R19, desc[UR6][R10.64+0x4] ;  /* 0x000004060a137981 */ /* 0x000ee8000c1e1900 */
[----:B------:R-:W4:Y:S04]  /*06d0*/  LDG.E R21, desc[UR6][R10.64+0x8] ;  /* 0x000008060a157981 */ /* 0x000f28000c1e1900 */
[----:B0-----:R-:W5:Y:S01]  /*06e0*/  LDG.E R15, desc[UR6][R10.64+0xc] ;  /* 0x00000c060a0f7981 */ /* 0x001f62000c1e1900 */
        /* <DEDUP_REMOVED lines=10> */
[----:B------:R-:W-:Y:S01]  /*0790*/  IADD3 R7, PT, PT, R7, 0x4, RZ ;  /* 0x0000000407077810 */ /* 0x000fe20007ffe0ff */
[----:B--2---:R-:W-:-:S04]  /*07a0*/  FMUL R4, R4, UR8 ;  /* 0x0000000804047c20 */ /* 0x004fc80008400000 */
[----:B-----5:R-:W-:-:S05]  /*07b0*/  FFMA R13, -R4, R13, R15 ;  /* 0x0000000d040d7223 */ /* 0x020fca000000010f */
[----:B------:R1:W-:Y:S02]  /*07c0*/  STG.E desc[UR6][R10.64+0xc], R13 ;  /* 0x00000c0d0a007986 */ /* 0x0003e4000c101906 */
.L_x_2:
[----:B------:R-:W-:Y:S05]  /*07d0*/  @!P1 EXIT ;  /* 0x000000000000994d */ /* 0x000fea0003800000 */
[----:B------:R-:W-:Y:S02]  /*07e0*/  ISETP.NE.AND P0, PT, R6, 0x1, PT ;  /* 0x000000010600780c */ /* 0x000fe40003f05270 */
[----:B------:R-:W-:-:S04]  /*07f0*/  LOP3.LUT R5, R5, 0x1, RZ, 0xc0, !PT ;  /* 0x0000000105057812 */ /* 0x000fc800078ec0ff */
[----:B------:R-:W-:-:S07]  /*0800*/  ISETP.NE.U32.AND P1, PT, R5, 0x1, PT ;  /* 0x000000010500780c */ /* 0x000fce0003f25070 */
[----:B------:R-:W-:Y:S06]  /*0810*/  @!P0 BRA `(.L_x_3) ;  /* 0x0000000000608947 */ /* 0x000fec0003800000 */
[----:B------:R-:W2:Y:S01]  /*0820*/  LDC.64 R8, c[0x0][0x380] ;  /* 0x0000e000ff087b82 */ /* 0x000ea20000000a00 */
[----:B01----:R-:W-:Y:S01]  /*0830*/  IADD3 R11, PT, PT, R0, R7, RZ ;  /* 0x00000007000b7210 */ /* 0x003fe20007ffe0ff */
[----:B------:R-:W0:Y:S01]  /*0840*/  LDCU UR4, c[0x0][0x3a0] ;  /* 0x00007400ff0477ac */ /* 0x000e220008000800 */
[----:B------:R-:W1:Y:S05]  /*0850*/  LDCU.64 UR8, c[0x0][0x380] ;  /* 0x00007000ff0877ac */ /* 0x000e6a0008000a00 */
[----:B------:R-:W3:Y:S01]  /*0860*/  LDC.64 R4, c[0x0][0x390] ;  /* 0x0000e400ff047b82 */ /* 0x000ee20000000a00 */
[----:B--2---:R-:W-:-:S05]  /*0870*/  IMAD.WIDE.U32 R10, R11, 0x4, R8 ;  /* 0x000000040b0a7825 */ /* 0x004fca00078e0008 */
[----:B------:R-:W2:Y:S01]  /*0880*/  LDG.E R12, desc[UR6][R10.64] ;  /* 0x000000060a0c7981 */ /* 0x000ea2000c1e1900 */
[----:B---3--:R-:W-:-:S03]  /*0890*/  IMAD.WIDE.U32 R8, R7, 0x4, R4 ;  /* 0x0000000407087825 */ /* 0x008fc600078e0004 */
[----:B------:R-:W0:Y:S04]  /*08a0*/  LDG.E R4, desc[UR6][R2.64] ;  /* 0x0000000602047981 */ /* 0x000e28000c1e1900 */
[----:B------:R-:W2:Y:S01]  /*08b0*/  LDG.E R6, desc[UR6][R8.64] ;  /* 0x0000000608067981 */ /* 0x000ea2000c1e1900 */
[----:B------:R-:W-:-:S04]  /*08c0*/  IADD3 R14, P0, PT, R0, R7, RZ ;  /* 0x00000007000e7210 */ /* 0x000fc80007f1e0ff */
[----:B------:R-:W-:Y:S01]  /*08d0*/  IADD3.X R15, PT, PT, RZ, RZ, RZ, P0, !PT ;  /* 0x000000ffff0f7210 */ /* 0x000fe200007fe4ff */
[----:B0-----:R-:W-:Y:S01]  /*08e0*/  FMUL R5, R4, UR4 ;  /* 0x0000000404057c20 */ /* 0x001fe20008400000 */
[----:B-1----:R-:W-:-:S03]  /*08f0*/  LEA R4, P0, R14, UR8, 0x2 ;  /* 0x000000080e047c11 */ /* 0x002fc6000f8010ff */
[----:B--2---:R-:W-:Y:S01]  /*0900*/  FFMA R13, -R5, R6, R12 ;  /* 0x00000006050d7223 */ /* 0x004fe2000000010c */
[----:B------:R-:W-:-:S04]  /*0910*/  LEA.HI.X R5, R14, UR9, R15, 0x2, P0 ;  /* 0x000000090e057c11 */ /* 0x000fc800080f140f */
[----:B------:R2:W-:Y:S04]  /*0920*/  STG.E desc[UR6][R10.64], R13 ;  /* 0x0000000d0a007986 */ /* 0x0005e8000c101906 */
[----:B------:R-:W3:Y:S04]  /*0930*/  LDG.E R6, desc[UR6][R2.64] ;  /* 0x0000000602067981 */ /* 0x000ee8000c1e1900 */
[----:B------:R-:W4:Y:S04]  /*0940*/  LDG.E R9, desc[UR6][R8.64+0x4] ;  /* 0x0000040608097981 */ /* 0x000f28000c1e1900 */
[----:B------:R-:W4:Y:S01]  /*0950*/  LDG.E R15, desc[UR6][R4.64+0x4] ;  /* 0x00000406040f7981 */ /* 0x000f22000c1e1900 */
[----:B------:R-:W-:Y:S01]  /*0960*/  IADD3 R7, PT, PT, R7, 0x2, RZ ;  /* 0x0000000207077810 */ /* 0x000fe20007ffe0ff */
[----:B---3--:R-:W-:-:S04]  /*0970*/  FMUL R6, R6, UR4 ;  /* 0x0000000406067c20 */ /* 0x008fc80008400000 */
[----:B----4-:R-:W-:-:S05]  /*0980*/  FFMA R15, -R6, R9, R15 ;  /* 0x00000009060f7223 */ /* 0x010fca000000010f */
[----:B------:R2:W-:Y:S02]  /*0990*/  STG.E desc[UR6][R4.64+0x4], R15 ;  /* 0x0000040f04007986 */ /* 0x0005e4000c101906 */
.L_x_3:
[----:B------:R-:W-:Y:S05]  /*09a0*/  @P1 EXIT ;  /* 0x000000000000194d */ /* 0x000fea0003800000 */
[----:B--2---:R-:W2:Y:S01]  /*09b0*/  LDC.64 R4, c[0x0][0x390] ;  /* 0x0000e400ff047b82 */ /* 0x004ea20000000a00 */
[----:B01----:R-:W-:Y:S01]  /*09c0*/  IADD3 R11, PT, PT, R0, R7, RZ ;  /* 0x00000007000b7210 */ /* 0x003fe20007ffe0ff */
[----:B------:R-:W3:Y:S01]  /*09d0*/  LDG.E R2, desc[UR6][R2.64] ;  /* 0x0000000602027981 */ /* 0x000ee2000c1e1900 */
[----:B------:R-:W3:Y:S05]  /*09e0*/  LDCU UR4, c[0x0][0x3a0] ;  /* 0x00007400ff0477ac */ /* 0x000eea0008000800 */
[----:B------:R-:W0:Y:S01]  /*09f0*/  LDC.64 R8, c[0x0][0x380] ;  /* 0x0000e000ff087b82 */ /* 0x000e220000000a00 */
[----:B--2---:R-:W-:-:S06]  /*0a00*/  IMAD.WIDE.U32 R4, R7, 0x4, R4 ;  /* 0x0000000407047825 */ /* 0x004fcc00078e0004 */
[----:B------:R-:W2:Y:S01]  /*0a10*/  LDG.E R5, desc[UR6][R4.64] ;  /* 0x0000000604057981 */ /* 0x000ea2000c1e1900 */
[----:B0-----:R-:W-:-:S05]  /*0a20*/  IMAD.WIDE.U32 R6, R11, 0x4, R8 ;  /* 0x000000040b067825 */ /* 0x001fca00078e0008 */
[----:B------:R-:W2:Y:S01]  /*0a30*/  LDG.E R9, desc[UR6][R6.64] ;  /* 0x0000000606097981 */ /* 0x000ea2000c1e1900 */
[----:B---3--:R-:W-:-:S04]  /*0a40*/  FMUL R0, R2, UR4 ;  /* 0x0000000402007c20 */ /* 0x008fc80008400000 */
[----:B--2---:R-:W-:-:S05]  /*0a50*/  FFMA R9, -R0, R5, R9 ;  /* 0x0000000500097223 */ /* 0x004fca0000000109 */
[----:B------:R-:W-:Y:S01]  /*0a60*/  STG.E desc[UR6][R6.64], R9 ;  /* 0x0000000906007986 */ /* 0x000fe2000c101906 */
[----:B------:R-:W-:Y:S05]  /*0a70*/  EXIT ;  /* 0x000000000000794d */ /* 0x000fea0003800000 */
.L_x_4:
[----:B------:R-:W-:-:S00]  /*0a80*/  BRA `(.L_x_4) ;  /* 0xfffffffc00fc7947 */ /* 0x000fc0000383ffff */
[----:B------:R-:W-:-:S00]  /*0a90*/  NOP ;  /* 0x0000000000007918 */ /* 0x000fc00000000000 */
        /* <DEDUP_REMOVED lines=14> */
.L_x_29:


//--------------------- .text._Z15mseLossGradientPfS_S_i --------------------------
	.section	.text._Z15mseLossGradientPfS_S_i,"ax",@progbits
	.align	128
        .global         _Z15mseLossGradientPfS_S_i
        .type           _Z15mseLossGradientPfS_S_i,@function
        .size           _Z15mseLossGradientPfS_S_i,(.L_x_28 - _Z15mseLossGradientPfS_S_i)
        .other          _Z15mseLossGradientPfS_S_i,@"STO_CUDA_ENTRY STV_DEFAULT"
_Z15mseLossGradientPfS_S_i:
.text._Z15mseLossGradientPfS_S_i:
[----:B------:R-:W-:Y:S01]  /*0000*/  LDC R1, c[0x0][0x37c] ;  /* 0x0000df00ff017b82 */ /* 0x000fe20000000800 */
[----:B------:R-:W0:Y:S01]  /*0010*/  S2R R2, SR_TID.X ;  /* 0x0000000000027919 */ /* 0x000e220000002100 */
[----:B------:R-:W0:Y:S02]  /*0020*/  LDCU UR6, c[0x0][0x398] ;  /* 0x00007300ff0677ac */ /* 0x000e240008000800 */
[----:B0-----:R-:W-:-:S13]  /*0030*/  ISETP.GE.AND P0, PT, R2, UR6, PT ;  /* 0x0000000602007c0c */ /* 0x001fda000bf06270 */
[----:B------:R-:W-:Y:S05]  /*0040*/  @P0 EXIT ;  /* 0x000000000000094d */ /* 0x000fea0003800000 */
[----:B------:R-:W0:Y:S01]  /*0050*/  LDC.64 R4, c[0x0][0x380] ;  /* 0x0000e000ff047b82 */ /* 0x000e220000000a00 */
[----:B------:R-:W1:Y:S07]  /*0060*/  LDCU.64 UR4, c[0x0][0x358] ;  /* 0x00006b00ff0477ac */ /* 0x000e6e0008000a00 */
[----:B------:R-:W2:Y:S01]  /*0070*/  LDC.64 R6, c[0x0][0x388] ;  /* 0x0000e200ff067b82 */ /* 0x000ea20000000a00 */
[----:B0-----:R-:W-:-:S06]  /*0080*/  IMAD.WIDE.U32 R4, R2, 0x4, R4 ;  /* 0x0000000402047825 */ /* 0x001fcc00078e0004 */
[----:B-1----:R-:W3:Y:S01]  /*0090*/  LDG.E R4, desc[UR4][R4.64] ;  /* 0x0000000404047981 */ /* 0x002ee2000c1e1900 */
[----:B--2---:R-:W-:-:S06]  /*00a0*/  IMAD.WIDE.U32 R6, R2, 0x4, R6 ;  /* 0x0000000402067825 */ /* 0x004fcc00078e0006 */
[----:B------:R-:W3:Y:S01]  /*00b0*/  LDG.E R7, desc[UR4][R6.64] ;  /* 0x0000000406077981 */ /* 0x000ee2000c1e1900 */
[----:B------:R-:W-:-:S04]  /*00c0*/  I2FP.F32.U32 R3, UR6 ;  /* 0x0000000600037c45 */ /* 0x000fc80008201000 */
[----:B------:R-:W0:Y:S01]  /*00d0*/  MUFU.RCP R8, R3 ;  /* 0x0000000300087308 */ /* 0x000e220000001000 */
[----:B------:R-:W-:Y:S01]  /*00e0*/  BSSY.RECONVERGENT B0, `(.L_x_5) ;  /* 0x000000d000007945 */ /* 0x000fe20003800200 */
[----:B0-----:R-:W-:-:S04]  /*00f0*/  FFMA R9, -R3, R8, 1 ;  /* 0x3f80000003097423 */ /* 0x001fc80000000108 */
[----:B------:R-:W-:Y:S01]  /*0100*/  FFMA R9, R8, R9, R8 ;  /* 0x0000000908097223 */ /* 0x000fe20000000008 */
[----:B---3--:R-:W-:-:S04]  /*0110*/  FADD R0, R4, -R7 ;  /* 0x8000000704007221 */ /* 0x008fc80000000000 */
[----:B------:R-:W-:-:S04]  /*0120*/  FADD R0, R0, R0 ;  /* 0x0000000000007221 */ /* 0x000fc80000000000 */
[----:B------:R-:W0:Y:S01]  /*0130*/  FCHK P0, R0, R3 ;  /* 0x0000000300007302 */ /* 0x000e220000000000 */
[----:B------:R-:W-:-:S04]  /*0140*/  FFMA R8, R0, R9, RZ ;  /* 0x0000000900087223 */ /* 0x000fc800000000ff */
[----:B------:R-:W-:-:S04]  /*0150*/  FFMA R10, -R3, R8, R0 ;  /* 0x00000008030a7223 */ /* 0x000fc80000000100 */
[----:B------:R-:W-:Y:S01]  /*0160*/  FFMA R9, R9, R10, R8 ;  /* 0x0000000a09097223 */ /* 0x000fe20000000008 */
[----:B0-----:R-:W-:Y:S06]  /*0170*/  @!P0 BRA `(.L_x_6) ;  /* 0x00000000000c8947 */ /* 0x001fec0003800000 */
[----:B------:R-:W-:-:S07]  /*0180*/  MOV R4, 0x1a0 ;  /* 0x000001a000047802 */ /* 0x000fce0000000f00 */
[----:B------:R-:W-:Y:S05]  /*0190*/  CALL.REL.NOINC `($__internal_0_$__cuda_sm3x_div_rn_noftz_f32_slowpath) ;  /* 0x0000000000187944 */ /* 0x000fea0003c00000 */
[----:B------:R-:W-:-:S07]  /*01a0*/  IMAD.MOV.U32 R9, RZ, RZ, R0 ;  /* 0x000000ffff097224 */ /* 0x000fce00078e0000 */
.L_x_6:
[----:B------:R-:W-:Y:S05]  /*01b0*/  BSYNC.RECONVERGENT B0 ;  /* 0x0000000000007941 */ /* 0x000fea0003800200 */
.L_x_5:
[----:B------:R-:W0:Y:S02]  /*01c0*/  LDC.64 R4, c[0x0][0x390] ;  /* 0x0000e400ff047b82 */ /* 0x000e240000000a00 */
[----:B0-----:R-:W-:-:S05]  /*01d0*/  IMAD.WIDE.U32 R2, R2, 0x4, R4 ;  /* 0x0000000402027825 */ /* 0x001fca00078e0004 */
[----:B------:R-:W-:Y:S01]  /*01e0*/  STG.E desc[UR4][R2.64], R9 ;  /* 0x0000000902007986 */ /* 0x000fe2000c101904 */
[----:B------:R-:W-:Y:S05]  /*01f0*/  EXIT ;  /* 0x000000000000794d */ /* 0x000fea0003800000 */
        .weak           $__internal_0_$__cuda_sm3x_div_rn_noftz_f32_slowpath
        .type           $__internal_0_$__cuda_sm3x_div_rn_noftz_f32_slowpath,@function
        .size           $__internal_0_$__cuda_sm3x_div_rn_noftz_f32_slowpath,(.L_x_28 - $__internal_0_$__cuda_sm3x_div_rn_noftz_f32_slowpath)
$__internal_0_$__cuda_sm3x_div_rn_noftz_f32_slowpath:
[--C-:B------:R-:W-:Y:S01]  /*0200*/  SHF.R.U32.HI R6, RZ, 0x17, R3.reuse ;  /* 0x00000017ff067819 */ /* 0x100fe20000011603 */
[----:B------:R-:W-:Y:S01]  /*0210*/  BSSY.RECONVERGENT B1, `(.L_x_7) ;  /* 0x0000064000017945 */ /* 0x000fe20003800200 */
[--C-:B------:R-:W-:Y:S01]  /*0220*/  SHF.R.U32.HI R5, RZ, 0x17, R0.reuse ;  /* 0x00000017ff057819 */ /* 0x100fe20000011600 */
[----:B------:R-:W-:Y:S01]  /*0230*/  IMAD.MOV.U32 R7, RZ, RZ, R0 ;  /* 0x000000ffff077224 */ /* 0x000fe200078e0000 */
[----:B------:R-:W-:Y:S01]  /*0240*/  LOP3.LUT R6, R6, 0xff, RZ, 0xc0, !PT ;  /* 0x000000ff06067812 */ /* 0x000fe200078ec0ff */
[----:B------:R-:W-:Y:S01]  /*0250*/  IMAD.MOV.U32 R8, RZ, RZ, R3 ;  /* 0x000000ffff087224 */ /* 0x000fe200078e0003 */
[----:B------:R-:W-:-:S03]  /*0260*/  LOP3.LUT R5, R5, 0xff, RZ, 0xc0, !PT ;  /* 0x000000ff05057812 */ /* 0x000fc600078ec0ff */
[----:B------:R-:W-:Y:S02]  /*0270*/  VIADD R11, R6, 0xffffffff ;  /* 0xffffffff060b7836 */ /* 0x000fe40000000000 */
[----:B------:R-:W-:-:S03]  /*0280*/  VIADD R10, R5, 0xffffffff ;  /* 0xffffffff050a7836 */ /* 0x000fc60000000000 */
[----:B------:R-:W-:-:S04]  /*0290*/  ISETP.GT.U32.AND P0, PT, R11, 0xfd, PT ;  /* 0x000000fd0b00780c */ /* 0x000fc80003f04070 */
[----:B------:R-:W-:-:S13]  /*02a0*/  ISETP.GT.U32.OR P0, PT, R10, 0xfd, P0 ;  /* 0x000000fd0a00780c */ /* 0x000fda0000704470 */
[----:B------:R-:W-:Y:S01]  /*02b0*/  @!P0 IMAD.MOV.U32 R9, RZ, RZ, RZ ;  /* 0x000000ffff098224 */ /* 0x000fe200078e00ff */
[----:B------:R-:W-:Y:S06]  /*02c0*/  @!P0 BRA `(.L_x_8) ;  /* 0x00000000005c8947 */ /* 0x000fec0003800000 */
[----:B------:R-:W-:Y:S02]  /*02d0*/  FSETP.GTU.FTZ.AND P0, PT, |R0|, +INF , PT ;  /* 0x7f8000000000780b */ /* 0x000fe40003f1c200 */
[----:B------:R-:W-:-:S04]  /*02e0*/  FSETP.GTU.FTZ.AND P1, PT, |R3|, +INF , PT ;  /* 0x7f8000000300780b */ /* 0x000fc80003f3c200 */
[----:B------:R-:W-:-:S13]  /*02f0*/  PLOP3.LUT P0, PT, P0, P1, PT, 0xf8, 0x8f ;  /* 0x00000000008f781c */ /* 0x000fda0000703f70 */
[----:B------:R-:W-:Y:S05]  /*0300*/  @P0 BRA `(.L_x_9) ;  /* 0x00000004004c0947 */ /* 0x000fea0003800000 */
[----:B------:R-:W-:-:S13]  /*0310*/  LOP3.LUT P0, RZ, R8, 0x7fffffff, R7, 0xc8, !PT ;  /* 0x7fffffff08ff7812 */ /* 0x000fda000780c807 */
[----:B------:R-:W-:Y:S05]  /*0320*/  @!P0 BRA `(.L_x_10) ;  /* 0x00000004003c8947 */ /* 0x000fea0003800000 */
[C---:B------:R-:W-:Y:S02]  /*0330*/  FSETP.NEU.FTZ.AND P2, PT, |R0|.reuse, +INF , PT ;  /* 0x7f8000000000780b */ /* 0x040fe40003f5d200 */
[----:B------:R-:W-:Y:S02]  /*0340*/  FSETP.NEU.FTZ.AND P1, PT, |R3|, +INF , PT ;  /* 0x7f8000000300780b */ /* 0x000fe40003f3d200 */
[----:B------:R-:W-:-:S11]  /*0350*/  FSETP.NEU.FTZ.AND P0, PT, |R0|, +INF , PT ;  /* 0x7f8000000000780b */ /* 0x000fd60003f1d200 */
[----:B------:R-:W-:Y:S05]  /*0360*/  @!P1 BRA !P2, `(.L_x_10) ;  /* 0x00000004002c9947 */ /* 0x000fea0005000000 */
[----:B------:R-:W-:-:S04]  /*0370*/  LOP3.LUT P2, RZ, R7, 0x7fffffff, RZ, 0xc0, !PT ;  /* 0x7fffffff07ff7812 */ /* 0x000fc8000784c0ff */
[----:B------:R-:W-:-:S13]  /*0380*/  PLOP3.LUT P1, PT, P1, P2, PT, 0x2f, 0xf2 ;  /* 0x0000000000f2781c */ /* 0x000fda0000f24577 */
[----:B------:R-:W-:Y:S05]  /*0390*/  @P1 BRA `(.L_x_11) ;  /* 0x0000000400181947 */ /* 0x000fea0003800000 */
[----:B------:R-:W-:-:S04]  /*03a0*/  LOP3.LUT P1, RZ, R8, 0x7fffffff, RZ, 0xc0, !PT ;  /* 0x7fffffff08ff7812 */ /* 0x000fc8000782c0ff */
[----:B------:R-:W-:-:S13]  /*03b0*/  PLOP3.LUT P0, PT, P0, P1, PT, 0x2f, 0xf2 ;  /* 0x0000000000f2781c */ /* 0x000fda0000702577 */
[----:B------:R-:W-:Y:S05]  /*03c0*/  @P0 BRA `(.L_x_12) ;  /* 0x0000000400000947 */ /* 0x000fea0003800000 */
[----:B------:R-:W-:Y:S02]  /*03d0*/  ISETP.GE.AND P0, PT, R10, RZ, PT ;  /* 0x000000ff0a00720c */ /* 0x000fe40003f06270 */
[----:B------:R-:W-:-:S11]  /*03e0*/  ISETP.GE.AND P1, PT, R11, RZ, PT ;  /* 0x000000ff0b00720c */ /* 0x000fd60003f26270 */
[----:B------:R-:W-:Y:S02]  /*03f0*/  @P0 IMAD.MOV.U32 R9, RZ, RZ, RZ ;  /* 0x000000ffff090224 */ /* 0x000fe400078e00ff */
[----:B------:R-:W-:Y:S01]  /*0400*/  @!P0 FFMA R7, R0, 1.84467440737095516160e+19, RZ ;  /* 0x5f80000000078823 */ /* 0x000fe200000000ff */
[----:B------:R-:W-:Y:S02]  /*0410*/  @!P0 IMAD.MOV.U32 R9, RZ, RZ, -0x40 ;  /* 0xffffffc0ff098424 */ /* 0x000fe400078e00ff */
[----:B------:R-:W-:Y:S02]  /*0420*/  @!P1 FFMA R8, R3, 1.84467440737095516160e+19, RZ ;  /* 0x5f80000003089823 */ /* 0x000fe400000000ff */
[----:B------:R-:W-:-:S07]  /*0430*/  @!P1 VIADD R9, R9, 0x40 ;  /* 0x0000004009099836 */ /* 0x000fce0000000000 */
.L_x_8:
[----:B------:R-:W-:Y:S01]  /*0440*/  LEA R3, R6, 0xc0800000, 0x17 ;  /* 0xc080000006037811 */ /* 0x000fe200078eb8ff */
[----:B------:R-:W-:Y:S01]  /*0450*/  VIADD R5, R5, 0xffffff81 ;  /* 0xffffff8105057836 */ /* 0x000fe20000000000 */
[----:B------:R-:W-:Y:S03]  /*0460*/  BSSY.RECONVERGENT B2, `(.L_x_13) ;  /* 0x0000035000027945 */ /* 0x000fe60003800200 */
[----:B------:R-:W-:Y:S01]  /*0470*/  IMAD.IADD R3, R8, 0x1, -R3 ;  /* 0x0000000108037824 */ /* 0x000fe200078e0a03 */
[C---:B------:R-:W-:Y:S01]  /*0480*/  IADD3 R6, PT, PT, R5.reuse, 0x7f, -R6 ;  /* 0x0000007f05067810 */ /* 0x040fe20007ffe806 */
[----:B------:R-:W-:Y:S02]  /*0490*/  IMAD R0, R5, -0x800000, R7 ;  /* 0xff80000005007824 */ /* 0x000fe400078e0207 */
[----:B------:R-:W0:Y:S01]  /*04a0*/  MUFU.RCP R8, R3 ;  /* 0x0000000300087308 */ /* 0x000e220000001000 */
[----:B------:R-:W-:Y:S01]  /*04b0*/  FADD.FTZ R11, -R3, -RZ ;  /* 0x800000ff030b7221 */ /* 0x000fe20000010100 */
[----:B------:R-:W-:-:S03]  /*04c0*/  IMAD.IADD R6, R6, 0x1, R9 ;  /* 0x0000000106067824 */ /* 0x000fc600078e0209 */
[----:B0-----:R-:W-:-:S04]  /*04d0*/  FFMA R13, R8, R11, 1 ;  /* 0x3f800000080d7423 */ /* 0x001fc8000000000b */
[----:B------:R-:W-:-:S04]  /*04e0*/  FFMA R10, R8, R13, R8 ;  /* 0x0000000d080a7223 */ /* 0x000fc80000000008 */
[----:B------:R-:W-:-:S04]  /*04f0*/  FFMA R7, R0, R10, RZ ;  /* 0x0000000a00077223 */ /* 0x000fc800000000ff */
[----:B------:R-:W-:-:S04]  /*0500*/  FFMA R8, R11, R7, R0 ;  /* 0x000000070b087223 */ /* 0x000fc80000000000 */
[----:B------:R-:W-:-:S04]  /*0510*/  FFMA R7, R10, R8, R7 ;  /* 0x000000080a077223 */ /* 0x000fc80000000007 */
[----:B------:R-:W-:-:S04]  /*0520*/  FFMA R8, R11, R7, R0 ;  /* 0x000000070b087223 */ /* 0x000fc80000000000 */
[----:B------:R-:W-:-:S05]  /*0530*/  FFMA R0, R10, R8, R7 ;  /* 0x000000080a007223 */ /* 0x000fca0000000007 */
[----:B------:R-:W-:-:S04]  /*0540*/  SHF.R.U32.HI R3, RZ, 0x17, R0 ;  /* 0x00000017ff037819 */ /* 0x000fc80000011600 */
[----:B------:R-:W-:-:S05]  /*0550*/  LOP3.LUT R3, R3, 0xff, RZ, 0xc0, !PT ;  /* 0x000000ff03037812 */ /* 0x000fca00078ec0ff */
[----:B------:R-:W-:-:S04]  /*0560*/  IMAD.IADD R9, R3, 0x1, R6 ;  /* 0x0000000103097824 */ /* 0x000fc800078e0206 */
[----:B------:R-:W-:-:S05]  /*0570*/  VIADD R3, R9, 0xffffffff ;  /* 0xffffffff09037836 */ /* 0x000fca0000000000 */
[----:B------:R-:W-:-:S13]  /*0580*/  ISETP.GE.U32.AND P0, PT, R3, 0xfe, PT ;  /* 0x000000fe0300780c */ /* 0x000fda0003f06070 */
[----:B------:R-:W-:Y:S05]  /*0590*/  @!P0 BRA `(.L_x_14) ;  /* 0x0000000000808947 */ /* 0x000fea0003800000 */
[----:B------:R-:W-:-:S13]  /*05a0*/  ISETP.GT.AND P0, PT, R9, 0xfe, PT ;  /* 0x000000fe0900780c */ /* 0x000fda0003f04270 */
[----:B------:R-:W-:Y:S05]  /*05b0*/  @P0 BRA `(.L_x_15) ;  /* 0x00000000006c0947 */ /* 0x000fea0003800000 */
[----:B------:R-:W-:-:S13]  /*05c0*/  ISETP.GE.AND P0, PT, R9, 0x1, PT ;  /* 0x000000010900780c */ /* 0x000fda0003f06270 */
[----:B------:R-:W-:Y:S05]  /*05d0*/  @P0 BRA `(.L_x_16) ;  /* 0x0000000000740947 */ /* 0x000fea0003800000 */
[----:B------:R-:W-:Y:S02]  /*05e0*/  ISETP.GE.AND P0, PT, R9, -0x18, PT ;  /* 0xffffffe80900780c */ /* 0x000fe40003f06270 */
[----:B------:R-:W-:-:S11]  /*05f0*/  LOP3.LUT R0, R0, 0x80000000, RZ, 0xc0, !PT ;  /* 0x8000000000007812 */ /* 0x000fd600078ec0ff */
[----:B------:R-:W-:Y:S05]  /*0600*/  @!P0 BRA `(.L_x_16) ;  /* 0x0000000000688947 */ /* 0x000fea0003800000 */
[CCC-:B------:R-:W-:Y:S01]  /*0610*/  FFMA.RZ R3, R10.reuse, R8.reuse, R7.reuse ;  /* 0x000000080a037223 */ /* 0x1c0fe2000000c007 */
[CCC-:B------:R-:W-:Y:S01]  /*0620*/  FFMA.RM R6, R10.reuse, R8.reuse, R7.reuse ;  /* 0x000000080a067223 */ /* 0x1c0fe20000004007 */
[C---:B------:R-:W-:Y:S02]  /*0630*/  ISETP.NE.AND P2, PT, R9.reuse, RZ, PT ;  /* 0x000000ff0900720c */ /* 0x040fe40003f45270 */
[----:B------:R-:W-:Y:S02]  /*0640*/  ISETP.NE.AND P1, PT, R9, RZ, PT ;  /* 0x000000ff0900720c */ /* 0x000fe40003f25270 */
[----:B------:R-:W-:Y:S01]  /*0650*/  LOP3.LUT R5, R3, 0x7fffff, RZ, 0xc0, !PT ;  /* 0x007fffff03057812 */ /* 0x000fe200078ec0ff */
[----:B------:R-:W-:Y:S01]  /*0660*/  FFMA.RP R3, R10, R8, R7 ;  /* 0x000000080a037223 */ /* 0x000fe20000008007 */
[----:B------:R-:W-:Y:S02]  /*0670*/  VIADD R8, R9, 0x20 ;  /* 0x0000002009087836 */ /* 0x000fe40000000000 */
[----:B------:R-:W-:Y:S01]  /*0680*/  LOP3.LUT R5, R5, 0x800000, RZ, 0xfc, !PT ;  /* 0x0080000005057812 */ /* 0x000fe200078efcff */
[----:B------:R-:W-:Y:S01]  /*0690*/  IMAD.MOV R7, RZ, RZ, -R9 ;  /* 0x000000ffff077224 */ /* 0x000fe200078e0a09 */
[----:B------:R-:W-:-:S02]  /*06a0*/  FSETP.NEU.FTZ.AND P0, PT, R3, R6, PT ;  /* 0x000000060300720b */ /* 0x000fc40003f1d000 */
[----:B------:R-:W-:Y:S02]  /*06b0*/  SHF.L.U32 R8, R5, R8, RZ ;  /* 0x0000000805087219 */ /* 0x000fe400000006ff */
[----:B------:R-:W-:Y:S02]  /*06c0*/  SEL R6, R7, RZ, P2 ;  /* 0x000000ff07067207 */ /* 0x000fe40001000000 */
[----:B------:R-:W-:Y:S02]  /*06d0*/  ISETP.NE.AND P1, PT, R8, RZ, P1 ;  /* 0x000000ff0800720c */ /* 0x000fe40000f25270 */
[----:B------:R-:W-:Y:S02]  /*06e0*/  SHF.R.U32.HI R6, RZ, R6, R5 ;  /* 0x00000006ff067219 */ /* 0x000fe40000011605 */
[----:B------:R-:W-:Y:S02]  /*06f0*/  PLOP3.LUT P0, PT, P0, P1, PT, 0xf8, 0x8f ;  /* 0x00000000008f781c */ /* 0x000fe40000703f70 */
[----:B------:R-:W-:-:S02]  /*0700*/  SHF.R.U32.HI R8, RZ, 0x1, R6 ;  /* 0x00000001ff087819 */ /* 0x000fc40000011606 */
[----:B------:R-:W-:-:S04]  /*0710*/  SEL R3, RZ, 0x1, !P0 ;  /* 0x00000001ff037807 */ /* 0x000fc80004000000 */
[----:B------:R-:W-:-:S04]  /*0720*/  LOP3.LUT R3, R3, 0x1, R8, 0xf8, !PT ;  /* 0x0000000103037812 */ /* 0x000fc800078ef808 */
[----:B------:R-:W-:-:S05]  /*0730*/  LOP3.LUT R3, R3, R6, RZ, 0xc0, !PT ;  /* 0x0000000603037212 */ /* 0x000fca00078ec0ff */
[----:B------:R-:W-:-:S05]  /*0740*/  IMAD.IADD R3, R8, 0x1, R3 ;  /* 0x0000000108037824 */ /* 0x000fca00078e0203 */
[----:B------:R-:W-:Y:S01]  /*0750*/  LOP3.LUT R0, R3, R0, RZ, 0xfc, !PT ;  /* 0x0000000003007212 */ /* 0x000fe200078efcff */
[----:B------:R-:W-:Y:S06]  /*0760*/  BRA `(.L_x_16) ;  /* 0x0000000000107947 */ /* 0x000fec0003800000 */
.L_x_15:
[----:B------:R-:W-:-:S04]  /*0770*/  LOP3.LUT R0, R0, 0x80000000, RZ, 0xc0, !PT ;  /* 0x8000000000007812 */ /* 0x000fc800078ec0ff */
[----:B------:R-:W-:Y:S01]  /*0780*/  LOP3.LUT R0, R0, 0x7f800000, RZ, 0xfc, !PT ;  /* 0x7f80000000007812 */ /* 0x000fe200078efcff */
[----:B------:R-:W-:Y:S06]  /*0790*/  BRA `(.L_x_16) ;  /* 0x0000000000047947 */ /* 0x000fec0003800000 */
.L_x_14:
[----:B------:R-:W-:-:S07]  /*07a0*/  IMAD R0, R6, 0x800000, R0 ;  /* 0x0080000006007824 */ /* 0x000fce00078e0200 */
.L_x_16:
[----:B------:R-:W-:Y:S05]  /*07b0*/  BSYNC.RECONVERGENT B2 ;  /* 0x0000000000027941 */ /* 0x000fea0003800200 */
.L_x_13:
[----:B------:R-:W-:Y:S05]  /*07c0*/  BRA `(.L_x_17) ;  /* 0x0000000000207947 */ /* 0x000fea0003800000 */
.L_x_12:
[----:B------:R-:W-:-:S04]  /*07d0*/  LOP3.LUT R0, R8, 0x80000000, R7, 0x48, !PT ;  /* 0x8000000008007812 */ /* 0x000fc800078e4807 */
[----:B------:R-:W-:Y:S01]  /*07e0*/  LOP3.LUT R0, R0, 0x7f800000, RZ, 0xfc, !PT ;  /* 0x7f80000000007812 */ /* 0x000fe200078efcff */
[----:B------:R-:W-:Y:S06]  /*07f0*/  BRA `(.L_x_17) ;  /* 0x0000000000147947 */ /* 0x000fec0003800000 */
.L_x_11:
[----:B------:R-:W-:Y:S01]  /*0800*/  LOP3.LUT R0, R8, 0x80000000, R7, 0x48, !PT ;  /* 0x8000000008007812 */ /* 0x000fe200078e4807 */
[----:B------:R-:W-:Y:S06]  /*0810*/  BRA `(.L_x_17) ;  /* 0x00000000000c7947 */ /* 0x000fec0003800000 */
.L_x_10:
[----:B------:R-:W0:Y:S01]  /*0820*/  MUFU.RSQ R0, -QNAN ;  /* 0xffc0000000007908 */ /* 0x000e220000001400 */
[----:B------:R-:W-:Y:S05]  /*0830*/  BRA `(.L_x_17) ;  /* 0x0000000000047947 */ /* 0x000fea0003800000 */
.L_x_9:
[----:B------:R-:W-:-:S07]  /*0840*/  FADD.FTZ R0, R0, R3 ;  /* 0x0000000300007221 */ /* 0x000fce0000010000 */
.L_x_17:
[----:B------:R-:W-:Y:S05]  /*0850*/  BSYNC.RECONVERGENT B1 ;  /* 0x0000000000017941 */ /* 0x000fea0003800200 */
.L_x_7:
[----:B------:R-:W-:-:S04]  /*0860*/  IMAD.MOV.U32 R5, RZ, RZ, 0x0 ;  /* 0x00000000ff057424 */ /* 0x000fc800078e00ff */
[----:B0-----:R-:W-:Y:S05]  /*0870*/  RET.REL.NODEC R4 `(_Z15mseLossGradientPfS_S_i) ;  /* 0xfffffff404e07950 */ /* 0x001fea0003c3ffff */
.L_x_18:
        /* <DEDUP_REMOVED lines=16> */
.L_x_28:


//--------------------- .text._Z14reluDerivativePfS_i --------------------------
	.section	.text._Z14reluDerivativePfS_i,"ax",@progbits
	.align	128
        .global         _Z14reluDerivativePfS_i
        .type           _Z14reluDerivativePfS_i,@function
        .size           _Z14reluDerivativePfS_i,(.L_x_31 - _Z14reluDerivativePfS_i)
        .other          _Z14reluDerivativePfS_i,@"STO_CUDA_ENTRY STV_DEFAULT"
_Z14reluDerivativePfS_i:
.text._Z14reluDerivativePfS_i:
        /* <DEDUP_REMOVED lines=10> */
[----:B--2---:R-:W-:-:S05]  /*00a0*/  IMAD.WIDE.U32 R4, R7, 0x4, R4 ;  /* 0x0000000407047825 */ /* 0x004fca00078e0004 */
[----:B------:R-:W2:Y:S01]  /*00b0*/  LDG.E R7, desc[UR4][R4.64] ;  /* 0x0000000404077981 */ /* 0x000ea2000c1e1900 */
[----:B---3--:R-:W-:-:S05]  /*00c0*/  FSET.BF.GT.AND R0, R2, RZ, PT ;  /* 0x000000ff0200720a */ /* 0x008fca0003804000 */
[----:B--2---:R-:W-:-:S05]  /*00d0*/  FMUL R7, R0, R7 ;  /* 0x0000000700077220 */ /* 0x004fca0000400000 */
[----:B------:R-:W-:Y:S01]  /*00e0*/  STG.E desc[UR4][R4.64], R7 ;  /* 0x0000000704007986 */ /* 0x000fe2000c101904 */
[----:B------:R-:W-:Y:S05]  /*00f0*/  EXIT ;  /* 0x000000000000794d */ /* 0x000fea0003800000 */
.L_x_19:
        /* <DEDUP_REMOVED lines=16> */
.L_x_31:


//--------------------- .text._Z14reluActivationPfi --------------------------
	.section	.text._Z14reluActivationPfi,"ax",@progbits
	.align	128
        .global         _Z14reluActivationPfi
        .type           _Z14reluActivationPfi,@function
        .size           _Z14reluActivationPfi,(.L_x_32 - _Z14reluActivationPfi)
        .other          _Z14reluActivationPfi,@"STO_CUDA_ENTRY STV_DEFAULT"
_Z14reluActivationPfi:
.text._Z14reluActivationPfi:
[----:B------:R-:W-:Y:S01]  /*0000*/  LDC R1, c[0x0][0x37c] ;  /* 0x0000df00ff017b82 */ /* 0x000fe20000000800 */
[----:B------:R-:W0:Y:S01]  /*0010*/  S2R R5, SR_TID.X ;  /* 0x0000000000057919 */ /* 0x000e220000002100 */
[----:B------:R-:W0:Y:S02]  /*0020*/  LDCU UR4, c[0x0][0x388] ;  /* 0x00007100ff0477ac */ /* 0x000e240008000800 */
[----:B0-----:R-:W-:-:S13]  /*0030*/  ISETP.GE.AND P0, PT, R5, UR4, PT ;  /* 0x0000000405007c0c */ /* 0x001fda000bf06270 */
[----:B------:R-:W-:Y:S05]  /*0040*/  @P0 EXIT ;  /* 0x000000000000094d */ /* 0x000fea0003800000 */
[----:B------:R-:W0:Y:S01]  /*0050*/  LDC.64 R2, c[0x0][0x380] ;  /* 0x0000e000ff027b82 */ /* 0x000e220000000a00 */
[----:B------:R-:W1:Y:S01]  /*0060*/  LDCU.64 UR4, c[0x0][0x358] ;  /* 0x00006b00ff0477ac */ /* 0x000e620008000a00 */
[----:B0-----:R-:W-:-:S05]  /*0070*/  IMAD.WIDE.U32 R2, R5, 0x4, R2 ;  /* 0x0000000405027825 */ /* 0x001fca00078e0002 */
[----:B-1----:R-:W2:Y:S02]  /*0080*/  LDG.E R0, desc[UR4][R2.64] ;  /* 0x0000000402007981 */ /* 0x002ea4000c1e1900 */
[----:B--2---:R-:W-:-:S05]  /*0090*/  FMNMX R5, RZ, R0, !PT ;  /* 0x00000000ff057209 */ /* 0x004fca0007800000 */
[----:B------:R-:W-:Y:S01]  /*00a0*/  STG.E desc[UR4][R2.64], R5 ;  /* 0x0000000502007986 */ /* 0x000fe2000c101904 */
[----:B------:R-:W-:Y:S05]  /*00b0*/  EXIT ;  /* 0x000000000000794d */ /* 0x000fea0003800000 */
.L_x_20:
        /* <DEDUP_REMOVED lines=12> */
.L_x_32:


//--------------------- .text._Z9matMulVecPfS_S_ii --------------------------
	.section	.text._Z9matMulVecPfS_S_ii,"ax",@progbits
	.align	128
        .global         _Z9matMulVecPfS_S_ii
        .type           _Z9matMulVecPfS_S_ii,@function
        .size           _Z9matMulVecPfS_S_ii,(.L_x_33 - _Z9matMulVecPfS_S_ii)
        .other          _Z9matMulVecPfS_S_ii,@"STO_CUDA_ENTRY STV_DEFAULT"
_Z9matMulVecPfS_S_ii:
.text._Z9matMulVecPfS_S_ii:
[----:B------:R-:W-:Y:S01]  /*0000*/  LDC R1, c[0x0][0x37c] ;  /* 0x0000df00ff017b82 */ /* 0x000fe20000000800 */
[----:B------:R-:W0:Y:S01]  /*0010*/  S2R R0, SR_TID.X ;  /* 0x0000000000007919 */ /* 0x000e220000002100 */
[----:B------:R-:W0:Y:S02]  /*0020*/  LDCU UR4, c[0x0][0x398] ;  /* 0x00007300ff0477ac */ /* 0x000e240008000800 */
[----:B0-----:R-:W-:-:S13]  /*0030*/  ISETP.GE.AND P0, PT, R0, UR4, PT ;  /* 0x0000000400007c0c */ /* 0x001fda000bf06270 */
[----:B------:R-:W-:Y:S05]  /*0040*/  @P0 EXIT ;  /* 0x000000000000094d */ /* 0x000fea0003800000 */
[----:B------:R-:W0:Y:S01]  /*0050*/  LDCU UR6, c[0x0][0x39c] ;  /* 0x00007380ff0677ac */ /* 0x000e220008000800 */
[----:B------:R-:W-:Y:S01]  /*0060*/  HFMA2 R14, -RZ, RZ, 0, 0 ;  /* 0x00000000ff0e7431 */ /* 0x000fe200000001ff */
[----:B------:R-:W1:Y:S01]  /*0070*/  LDCU.64 UR10, c[0x0][0x358] ;  /* 0x00006b00ff0a77ac */ /* 0x000e620008000a00 */
[----:B0-----:R-:W-:-:S09]  /*0080*/  UISETP.GE.AND UP0, UPT, UR6, 0x1, UPT ;  /* 0x000000010600788c */ /* 0x001fd2000bf06270 */
[----:B-1----:R-:W-:Y:S05]  /*0090*/  BRA.U !UP0, `(.L_x_21) ;  /* 0x00000009089c7547 */ /* 0x002fea000b800000 */
[----:B------:R-:W-:Y:S02]  /*00a0*/  UISETP.GE.U32.AND UP1, UPT, UR6, 0x10, UPT ;  /* 0x000000100600788c */ /* 0x000fe4000bf26070 */
[----:B------:R-:W-:Y:S01]  /*00b0*/  IMAD R6, R0, UR6, RZ ;  /* 0x0000000600067c24 */ /* 0x000fe2000f8e02ff */
[----:B------:R-:W-:Y:S01]  /*00c0*/  ULOP3.LUT UR7, UR6, 0xf, URZ, 0xc0, !UPT ;  /* 0x0000000f06077892 */ /* 0x000fe2000f8ec0ff */
[----:B------:R-:W-:Y:S02]  /*00d0*/  MOV R14, RZ ;  /* 0x000000ff000e7202 */ /* 0x000fe40000000f00 */
[----:B------:R-:W-:Y:S01]  /*00e0*/  MOV R7, RZ ;  /* 0x000000ff00077202 */ /* 0x000fe20000000f00 */
[----:B------:R-:W-:Y:S02]  /*00f0*/  UISETP.NE.AND UP0, UPT, UR7, URZ, UPT ;  /* 0x000000ff0700728c */ /* 0x000fe4000bf05270 */
[----:B------:R-:W-:Y:S09]  /*0100*/  BRA.U !UP1, `(.L_x_22) ;  /* 0x0000000509107547 */ /* 0x000ff2000b800000 */
[----:B------:R-:W0:Y:S01]  /*0110*/  LDC.64 R2, c[0x0][0x380] ;  /* 0x0000e000ff027b82 */ /* 0x000e220000000a00 */
[----:B------:R-:W1:Y:S01]  /*0120*/  LDCU.64 UR4, c[0x0][0x388] ;  /* 0x00007100ff0477ac */ /* 0x000e620008000a00 */
[----:B------:R-:W-:Y:S01]  /*0130*/  MOV R14, RZ ;  /* 0x000000ff000e7202 */ /* 0x000fe20000000f00 */
[----:B------:R-:W-:-:S04]  /*0140*/  ULOP3.LUT UR8, UR6, 0x7ffffff0, URZ, 0xc0, !UPT ;  /* 0x7ffffff006087892 */ /* 0x000fc8000f8ec0ff */
[----:B------:R-:W-:Y:S02]  /*0150*/  UIADD3 UR9, UPT, UPT, -UR8, URZ, URZ ;  /* 0x000000ff08097290 */ /* 0x000fe4000fffe1ff */
[----:B------:R-:W-:Y:S01]  /*0160*/  MOV R7, UR8 ;  /* 0x0000000800077c02 */ /* 0x000fe20008000f00 */
[----:B-1----:R-:W-:-:S04]  /*0170*/  UIADD3 UR4, UP1, UPT, UR4, 0x20, URZ ;  /* 0x0000002004047890 */ /* 0x002fc8000ff3e0ff */
[----:B------:R-:W-:Y:S01]  /*0180*/  UIADD3.X UR5, UPT, UPT, URZ, UR5, URZ, UP1, !UPT ;  /* 0x00000005ff057290 */ /* 0x000fe20008ffe4ff */
[----:B0-----:R-:W-:Y:S01]  /*0190*/  IMAD.WIDE.U32 R2, R6, 0x4, R2 ;  /* 0x0000000406027825 */ /* 0x001fe200078e0002 */
[----:B------:R-:W-:Y:S02]  /*01a0*/  MOV R4, UR4 ;  /* 0x0000000400047c02 */ /* 0x000fe40008000f00 */
[----:B------:R-:W-:Y:S02]  /*01b0*/  IADD3 R2, P0, PT, R2, 0x20, RZ ;  /* 0x0000002002027810 */ /* 0x000fe40007f1e0ff */
[----:B------:R-:W-:Y:S02]  /*01c0*/  MOV R5, UR5 ;  /* 0x0000000500057c02 */ /* 0x000fe40008000f00 */
[----:B------:R-:W-:-:S09]  /*01d0*/  IADD3.X R3, PT, PT, RZ, R3, RZ, P0, !PT ;  /* 0x00000003ff037210 */ /* 0x000fd200007fe4ff */
.L_x_23:
[----:B------:R-:W2:Y:S04]  /*01e0*/  LDG.E R15, desc[UR10][R2.64+-0x20] ;  /* 0xffffe00a020f7981 */ /* 0x000ea8000c1e1900 */
[----:B------:R-:W2:Y:S04]  /*01f0*/  LDG.E R16, desc[UR10][R4.64+-0x20] ;  /* 0xffffe00a04107981 */ /* 0x000ea8000c1e1900 */
[----:B------:R-:W3:Y:S04]  /*0200*/  LDG.E R24, desc[UR10][R2.64+-0x1c] ;  /* 0xffffe40a02187981 */ /* 0x000ee8000c1e1900 */
[----:B------:R-:W3:Y:S04]  /*0210*/  LDG.E R25, desc[UR10][R4.64+-0x1c] ;  /* 0xffffe40a04197981 */ /* 0x000ee8000c1e1900 */
[----:B------:R-:W4:Y:S04]  /*0220*/  LDG.E R19, desc[UR10][R2.64+-0x18] ;  /* 0xffffe80a02137981 */ /* 0x000f28000c1e1900 */
[----:B------:R-:W4:Y:S04]  /*0230*/  LDG.E R18, desc[UR10][R4.64+-0x18] ;  /* 0xffffe80a04127981 */ /* 0x000f28000c1e1900 */
[----:B------:R-:W5:Y:S04]  /*0240*/  LDG.E R20, desc[UR10][R2.64+-0x14] ;  /* 0xffffec0a02147981 */ /* 0x000f68000c1e1900 */
        /* <DEDUP_REMOVED lines=9> */
[----:B------:R-:W5:Y:S01]  /*02e0*/  LDG.E R17, desc[UR10][R4.64] ;  /* 0x0000000a04117981 */ /* 0x000f62000c1e1900 */
[----:B--2---:R-:W-:-:S03]  /*02f0*/  FFMA R15, R15, R16, R14 ;  /* 0x000000100f0f7223 */ /* 0x004fc6000000000e */
[----:B------:R-:W2:Y:S04]  /*0300*/  LDG.E R16, desc[UR10][R2.64] ;  /* 0x0000000a02107981 */ /* 0x000ea8000c1e1900 */
[----:B------:R-:W2:Y:S01]  /*0310*/  LDG.E R14, desc[UR10][R2.64+0x4] ;  /* 0x0000040a020e7981 */ /* 0x000ea2000c1e1900 */
[----:B---3--:R-:W-:-:S03]  /*0320*/  FFMA R24, R24, R25, R15 ;  /* 0x0000001918187223 */ /* 0x008fc6000000000f */
[----:B------:R-:W3:Y:S01]  /*0330*/  LDG.E R15, desc[UR10][R4.64+0x4] ;  /* 0x0000040a040f7981 */ /* 0x000ee2000c1e1900 */
[----:B----4-:R-:W-:-:S03]  /*0340*/  FFMA R25, R19, R18, R24 ;  /* 0x0000001213197223 */ /* 0x010fc60000000018 */
[----:B------:R-:W4:Y:S04]  /*0350*/  LDG.E R18, desc[UR10][R2.64+0x8] ;  /* 0x0000080a02127981 */ /* 0x000f28000c1e1900 */
[----:B------:R-:W4:Y:S01]  /*0360*/  LDG.E R19, desc[UR10][R4.64+0x8] ;  /* 0x0000080a04137981 */ /* 0x000f22000c1e1900 */
[----:B-----5:R-:W-:-:S03]  /*0370*/  FFMA R25, R20, R21, R25 ;  /* 0x0000001514197223 */ /* 0x020fc60000000019 */
[----:B------:R-:W5:Y:S04]  /*0380*/  LDG.E R20, desc[UR10][R2.64+0xc] ;  /* 0x00000c0a02147981 */ /* 0x000f68000c1e1900 */
[----:B------:R-:W5:Y:S01]  /*0390*/  LDG.E R21, desc[UR10][R4.64+0xc] ;  /* 0x00000c0a04157981 */ /* 0x000f62000c1e1900 */
[----:B------:R-:W-:-:S03]  /*03a0*/  FFMA R25, R22, R23, R25 ;  /* 0x0000001716197223 */ /* 0x000fc60000000019 */
[----:B------:R-:W5:Y:S04]  /*03b0*/  LDG.E R22, desc[UR10][R2.64+0x10] ;  /* 0x0000100a02167981 */ /* 0x000f68000c1e1900 */
[----:B------:R-:W5:Y:S01]  /*03c0*/  LDG.E R23, desc[UR10][R4.64+0x10] ;  /* 0x0000100a04177981 */ /* 0x000f62000c1e1900 */
[----:B------:R-:W-:-:S03]  /*03d0*/  FFMA R26, R12, R13, R25 ;  /* 0x0000000d0c1a7223 */ /* 0x000fc60000000019 */
[----:B------:R-:W5:Y:S04]  /*03e0*/  LDG.E R24, desc[UR10][R2.64+0x14] ;  /* 0x0000140a02187981 */ /* 0x000f68000c1e1900 */
[----:B------:R-:W5:Y:S04]  /*03f0*/  LDG.E R25, desc[UR10][R4.64+0x14] ;  /* 0x0000140a04197981 */ /* 0x000f68000c1e1900 */
[----:B------:R-:W5:Y:S01]  /*0400*/  LDG.E R13, desc[UR10][R2.64+0x18] ;  /* 0x0000180a020d7981 */ /* 0x000f62000c1e1900 */
[----:B------:R-:W-:-:S03]  /*0410*/  FFMA R27, R11, R8, R26 ;  /* 0x000000080b1b7223 */ /* 0x000fc6000000001a */
[----:B------:R-:W5:Y:S04]  /*0420*/  LDG.E R12, desc[UR10][R4.64+0x18] ;  /* 0x0000180a040c7981 */ /* 0x000f68000c1e1900 */
[----:B------:R0:W5:Y:S04]  /*0430*/  LDG.E R8, desc[UR10][R2.64+0x1c] ;  /* 0x00001c0a02087981 */ /* 0x000168000c1e1900 */
[----:B------:R1:W5:Y:S01]  /*0440*/  LDG.E R11, desc[UR10][R4.64+0x1c] ;  /* 0x00001c0a040b7981 */ /* 0x000362000c1e1900 */
[----:B------:R-:W-:Y:S01]  /*0450*/  FFMA R9, R10, R9, R27 ;  /* 0x000000090a097223 */ /* 0x000fe2000000001b */
[----:B------:R-:W-:-:S04]  /*0460*/  UIADD3 UR9, UPT, UPT, UR9, 0x10, URZ ;  /* 0x0000001009097890 */ /* 0x000fc8000fffe0ff */
[----:B------:R-:W-:Y:S01]  /*0470*/  UISETP.NE.AND UP1, UPT, UR9, URZ, UPT ;  /* 0x000000ff0900728c */ /* 0x000fe2000bf25270 */
[----:B0-----:R-:W-:Y:S02]  /*0480*/  IADD3 R2, P0, PT, R2, 0x40, RZ ;  /* 0x0000004002027810 */ /* 0x001fe40007f1e0ff */
[----:B-1----:R-:W-:Y:S02]  /*0490*/  IADD3 R4, P1, PT, R4, 0x40, RZ ;  /* 0x0000004004047810 */ /* 0x002fe40007f3e0ff */
[----:B------:R-:W-:Y:S02]  /*04a0*/  IADD3.X R3, PT, PT, RZ, R3, RZ, P0, !PT ;  /* 0x00000003ff037210 */ /* 0x000fe400007fe4ff */
[----:B------:R-:W-:Y:S01]  /*04b0*/  IADD3.X R5, PT, PT, RZ, R5, RZ, P1, !PT ;  /* 0x00000005ff057210 */ /* 0x000fe20000ffe4ff */
[----:B--2---:R-:W-:-:S04]  /*04c0*/  FFMA R9, R16, R17, R9 ;  /* 0x0000001110097223 */ /* 0x004fc80000000009 */
[----:B---3--:R-:W-:-:S04]  /*04d0*/  FFMA R9, R14, R15, R9 ;  /* 0x0000000f0e097223 */ /* 0x008fc80000000009 */
[----:B----4-:R-:W-:-:S04]  /*04e0*/  FFMA R9, R18, R19, R9 ;  /* 0x0000001312097223 */ /* 0x010fc80000000009 */
[----:B-----5:R-:W-:-:S04]  /*04f0*/  FFMA R9, R20, R21, R9 ;  /* 0x0000001514097223 */ /* 0x020fc80000000009 */
[----:B------:R-:W-:-:S04]  /*0500*/  FFMA R9, R22, R23, R9 ;  /* 0x0000001716097223 */ /* 0x000fc80000000009 */
[----:B------:R-:W-:-:S04]  /*0510*/  FFMA R24, R24, R25, R9 ;  /* 0x0000001918187223 */ /* 0x000fc80000000009 */
[----:B------:R-:W-:-:S04]  /*0520*/  FFMA R13, R13, R12, R24 ;  /* 0x0000000c0d0d7223 */ /* 0x000fc80000000018 */
[----:B------:R-:W-:Y:S01]  /*0530*/  FFMA R14, R8, R11, R13 ;  /* 0x0000000b080e7223 */ /* 0x000fe2000000000d */
[----:B------:R-:W-:Y:S06]  /*0540*/  BRA.U UP1, `(.L_x_23) ;  /* 0xfffffffd01247547 */ /* 0x000fec000b83ffff */
.L_x_22:
[----:B------:R-:W-:Y:S05]  /*0550*/  BRA.U !UP0, `(.L_x_21) ;  /* 0x00000005086c7547 */ /* 0x000fea000b800000 */
[----:B------:R-:W-:Y:S02]  /*0560*/  UISETP.GE.U32.AND UP0, UPT, UR7, 0x8, UPT ;  /* 0x000000080700788c */ /* 0x000fe4000bf06070 */
[----:B------:R-:W-:-:S04]  /*0570*/  ULOP3.LUT UR5, UR6, 0x7, URZ, 0xc0, !UPT ;  /* 0x0000000706057892 */ /* 0x000fc8000f8ec0ff */
[----:B------:R-:W-:-:S03]  /*0580*/  UISETP.NE.AND UP1, UPT, UR5, URZ, UPT ;  /* 0x000000ff0500728c */ /* 0x000fc6000bf25270 */
[----:B------:R-:W-:Y:S08]  /*0590*/  BRA.U !UP0, `(.L_x_24) ;  /* 0x00000001088c7547 */ /* 0x000ff0000b800000 */
[----:B------:R-:W0:Y:S01]  /*05a0*/  LDC.64 R8, c[0x0][0x380] ;  /* 0x0000e000ff087b82 */ /* 0x000e220000000a00 */
[----:B------:R-:W1:Y:S01]  /*05b0*/  LDCU.64 UR8, c[0x0][0x380] ;  /* 0x00007000ff0877ac */ /* 0x000e620008000a00 */
[CC--:B------:R-:W-:Y:S02]  /*05c0*/  IADD3 R3, PT, PT, R6.reuse, R7.reuse, RZ ;  /* 0x0000000706037210 */ /* 0x0c0fe40007ffe0ff */
[----:B------:R-:W-:-:S04]  /*05d0*/  IADD3 R10, P0, PT, R6, R7, RZ ;  /* 0x00000007060a7210 */ /* 0x000fc80007f1e0ff */
[----:B------:R-:W2:Y:S01]  /*05e0*/  LDC.64 R4, c[0x0][0x388] ;  /* 0x0000e200ff047b82 */ /* 0x000ea20000000a00 */
[----:B0-----:R-:W-:Y:S01]  /*05f0*/  IMAD.WIDE.U32 R8, R3, 0x4, R8 ;  /* 0x0000000403087825 */ /* 0x001fe200078e0008 */
[----:B------:R-:W-:Y:S02]  /*0600*/  IADD3.X R3, PT, PT, RZ, RZ, RZ, P0, !PT ;  /* 0x000000ffff037210 */ /* 0x000fe400007fe4ff */
[C---:B-1----:R-:W-:Y:S02]  /*0610*/  LEA R2, P0, R10.reuse, UR8, 0x2 ;  /* 0x000000080a027c11 */ /* 0x042fe4000f8010ff */
[----:B------:R-:W3:Y:S02]  /*0620*/  LDG.E R11, desc[UR10][R8.64] ;  /* 0x0000000a080b7981 */ /* 0x000ee4000c1e1900 */
[----:B------:R-:W-:Y:S01]  /*0630*/  LEA.HI.X R3, R10, UR9, R3, 0x2, P0 ;  /* 0x000000090a037c11 */ /* 0x000fe200080f1403 */
[----:B--2---:R-:W-:-:S04]  /*0640*/  IMAD.WIDE.U32 R4, R7, 0x4, R4 ;  /* 0x0000000407047825 */ /* 0x004fc800078e0004 */
[----:B------:R-:W2:Y:S04]  /*0650*/  LDG.E R13, desc[UR10][R2.64+0x4] ;  /* 0x0000040a020d7981 */ /* 0x000ea8000c1e1900 */
[----:B------:R-:W3:Y:S04]  /*0660*/  LDG.E R10, desc[UR10][R4.64] ;  /* 0x0000000a040a7981 */ /* 0x000ee8000c1e1900 */
[----:B------:R-:W2:Y:S04]  /*0670*/  LDG.E R12, desc[UR10][R4.64+0x4] ;  /* 0x0000040a040c7981 */ /* 0x000ea8000c1e1900 */
        /* <DEDUP_REMOVED lines=12> */
[----:B------:R-:W-:Y:S01]  /*0740*/  IADD3 R7, PT, PT, R7, 0x8, RZ ;  /* 0x0000000807077810 */ /* 0x000fe20007ffe0ff */
[----:B---3--:R-:W-:-:S04]  /*0750*/  FFMA R10, R11, R10, R14 ;  /* 0x0000000a0b0a7223 */ /* 0x008fc8000000000e */
[----:B--2---:R-:W-:-:S04]  /*0760*/  FFMA R10, R13, R12, R10 ;  /* 0x0000000c0d0a7223 */ /* 0x004fc8000000000a */
[----:B----4-:R-:W-:-:S04]  /*0770*/  FFMA R10, R15, R16, R10 ;  /* 0x000000100f0a7223 */ /* 0x010fc8000000000a */
[----:B-----5:R-:W-:-:S04]  /*0780*/  FFMA R10, R17, R18, R10 ;  /* 0x00000012110a7223 */ /* 0x020fc8000000000a */
[----:B------:R-:W-:-:S04]  /*0790*/  FFMA R10, R19, R20, R10 ;  /* 0x00000014130a7223 */ /* 0x000fc8000000000a */
[----:B------:R-:W-:-:S04]  /*07a0*/  FFMA R21, R21, R22, R10 ;  /* 0x0000001615157223 */ /* 0x000fc8000000000a */
[----:B------:R-:W-:-:S04]  /*07b0*/  FFMA R8, R8, R9, R21 ;  /* 0x0000000908087223 */ /* 0x000fc80000000015 */
[----:B------:R-:W-:-:S07]  /*07c0*/  FFMA R14, R23, R24, R8 ;  /* 0x00000018170e7223 */ /* 0x000fce0000000008 */
.L_x_24:
        /* <DEDUP_REMOVED lines=12> */
[----:B-1----:R-:W-:-:S03]  /*0890*/  LEA R2, P0, R10, UR6, 0x2 ;  /* 0x000000060a027c11 */ /* 0x002fc6000f8010ff */
[----:B------:R-:W3:Y:S01]  /*08a0*/  LDG.E R9, desc[UR10][R8.64] ;  /* 0x0000000a08097981 */ /* 0x000ee2000c1e1900 */
        /* <DEDUP_REMOVED lines=8> */
[----:B------:R-:W5:Y:S01]  /*0930*/  LDG.E R16, desc[UR10][R4.64+0xc] ;  /* 0x00000c0a04107981 */ /* 0x000f62000c1e1900 */
[----:B------:R-:W-:Y:S01]  /*0940*/  IADD3 R7, PT, PT, R7, 0x4, RZ ;  /* 0x0000000407077810 */ /* 0x000fe20007ffe0ff */
[----:B---3--:R-:W-:-:S04]  /*0950*/  FFMA R10, R9, R10, R14 ;  /* 0x0000000a090a7223 */ /* 0x008fc8000000000e */
[----:B--2---:R-:W-:-:S04]  /*0960*/  FFMA R10, R11, R12, R10 ;  /* 0x0000000c0b0a7223 */ /* 0x004fc8000000000a */
[----:B----4-:R-:W-:-:S04]  /*0970*/  FFMA R10, R13, R15, R10 ;  /* 0x0000000f0d0a7223 */ /* 0x010fc8000000000a */
[----:B-----5:R-:W-:-:S07]  /*0980*/  FFMA R14, R17, R16, R10 ;  /* 0x00000010110e7223 */ /* 0x020fce000000000a */
.L_x_25:
[----:B------:R-:W-:Y:S05]  /*0990*/  BRA.U !UP1, `(.L_x_21) ;  /* 0x00000001095c7547 */ /* 0x000fea000b800000 */
[----:B------:R-:W0:Y:S01]  /*09a0*/  LDC.64 R2, c[0x0][0x388] ;  /* 0x0000e200ff027b82 */ /* 0x000e220000000a00 */
[----:B------:R-:W-:Y:S01]  /*09b0*/  IADD3 R9, PT, PT, R6, R7, RZ ;  /* 0x0000000706097210 */ /* 0x000fe20007ffe0ff */
[----:B------:R-:W-:-:S06]  /*09c0*/  UIADD3 UR4, UPT, UPT, -UR4, URZ, URZ ;  /* 0x000000ff04047290 */ /* 0x000fcc000fffe1ff */
[----:B------:R-:W1:Y:S01]  /*09d0*/  LDC.64 R4, c[0x0][0x380] ;  /* 0x0000e000ff047b82 */ /* 0x000e620000000a00 */
[----:B0-----:R-:W-:-:S03]  /*09e0*/  IMAD.WIDE.U32 R2, R7, 0x4, R2 ;  /* 0x0000000407027825 */ /* 0x001fc600078e0002 */
[----:B------:R-:W-:Y:S01]  /*09f0*/  MOV R6, R2 ;  /* 0x0000000200067202 */ /* 0x000fe20000000f00 */
[----:B-1----:R-:W-:Y:S01]  /*0a00*/  IMAD.WIDE.U32 R4, R9, 0x4, R4 ;  /* 0x0000000409047825 */ /* 0x002fe200078e0004 */
[----:B------:R-:W-:Y:S02]  /*0a10*/  MOV R9, R3 ;  /* 0x0000000300097202 */ /* 0x000fe40000000f00 */
[----:B------:R-:W-:Y:S02]  /*0a20*/  MOV R2, R4 ;  /* 0x0000000400027202 */ /* 0x000fe40000000f00 */
[----:B------:R-:W-:-:S07]  /*0a30*/  MOV R7, R5 ;  /* 0x0000000500077202 */ /* 0x000fce0000000f00 */
.L_x_26:
[----:B------:R-:W-:Y:S02]  /*0a40*/  MOV R3, R7 ;  /* 0x0000000700037202 */ /* 0x000fe40000000f00 */
[----:B------:R-:W-:Y:S02]  /*0a50*/  MOV R4, R6 ;  /* 0x0000000600047202 */ /* 0x000fe40000000f00 */
[----:B------:R-:W-:Y:S02]  /*0a60*/  MOV R5, R9 ;  /* 0x0000000900057202 */ /* 0x000fe40000000f00 */
[----:B------:R0:W2:Y:S04]  /*0a70*/  LDG.E R3, desc[UR10][R2.64] ;  /* 0x0000000a02037981 */ /* 0x0000a8000c1e1900 */
[----:B------:R-:W2:Y:S01]  /*0a80*/  LDG.E R4, desc[UR10][R4.64] ;  /* 0x0000000a04047981 */ /* 0x000ea2000c1e1900 */
[----:B------:R-:W-:Y:S01]  /*0a90*/  UIADD3 UR4, UPT, UPT, UR4, 0x1, URZ ;  /* 0x0000000104047890 */ /* 0x000fe2000fffe0ff */
[----:B------:R-:W-:-:S03]  /*0aa0*/  IADD3 R6, P0, PT, R6, 0x4, RZ ;  /* 0x0000000406067810 */ /* 0x000fc60007f1e0ff */
[----:B------:R-:W-:Y:S01]  /*0ab0*/  UISETP.NE.AND UP0, UPT, UR4, URZ, UPT ;  /* 0x000000ff0400728c */ /* 0x000fe2000bf05270 */
[----:B0-----:R-:W-:Y:S02]  /*0ac0*/  IADD3 R2, P1, PT, R2, 0x4, RZ ;  /* 0x0000000402027810 */ /* 0x001fe40007f3e0ff */
[----:B------:R-:W-:Y:S02]  /*0ad0*/  IADD3.X R9, PT, PT, RZ, R9, RZ, P0, !PT ;  /* 0x00000009ff097210 */ /* 0x000fe400007fe4ff */
[----:B------:R-:W-:Y:S01]  /*0ae0*/  IADD3.X R7, PT, PT, RZ, R7, RZ, P1, !PT ;  /* 0x00000007ff077210 */ /* 0x000fe20000ffe4ff */
[----:B--2---:R-:W-:-:S03]  /*0af0*/  FFMA R14, R3, R4, R14 ;  /* 0x00000004030e7223 */ /* 0x004fc6000000000e */
[----:B------:R-:W-:Y:S05]  /*0b00*/  BRA.U UP0, `(.L_x_26) ;  /* 0xfffffffd00cc7547 */ /* 0x000fea000b83ffff */
.L_x_21:
[----:B------:R-:W0:Y:S02]  /*0b10*/  LDC.64 R2, c[0x0][0x390] ;  /* 0x0000e400ff027b82 */ /* 0x000e240000000a00 */
[----:B0-----:R-:W-:-:S05]  /*0b20*/  IMAD.WIDE.U32 R2, R0, 0x4, R2 ;  /* 0x0000000400027825 */ /* 0x001fca00078e0002 */
[----:B------:R-:W-:Y:S01]  /*0b30*/  STG.E desc[UR10][R2.64], R14 ;  /* 0x0000000e02007986 */ /* 0x000fe2000c10190a */
[----:B------:R-:W-:Y:S05]  /*0b40*/  EXIT ;  /* 0x000000000000794d */ /* 0x000fea0003800000 */
.L_x_27:
        /* <DEDUP_REMOVED lines=11> */
.L_x_33:


//--------------------- .nv.shared.reserved.0     --------------------------
	.section	.nv.shared.reserved.0,"aw",@nobits
	.weak		__nv_reservedSMEM_offset_0_alias
	.size		__nv_reservedSMEM_offset_0_alias, 0, 64
	.other		__nv_reservedSMEM_offset_0_alias,@"STO_CUDA_RESERVED_SHARED STV_DEFAULT"
__nv_reservedSMEM_offset_0_alias:
	.zero		0
	.zero		64


//--------------------- .nv.constant0._Z13updateWeightsPfS_S_iif --------------------------
	.section	.nv.constant0._Z13updateWeightsPfS_S_iif,"a",@progbits
	.sectionflags	@""
	.align	4
.nv.constant0._Z13updateWeightsPfS_S_iif:
	.zero		932


//--------------------- .nv.constant0._Z15mseLossGradientPfS_S_i --------------------------
	.section	.nv.constant0._Z15mseLossGradientPfS_S_i,"a",@progbits
	.sectionflags	@""
	.align	4
.nv.constant0._Z15mseLossGradientPfS_S_i:
	.zero		924


//--------------------- .nv.constant0._Z14reluDerivativePfS_i --------------------------
	.section	.nv.constant0._Z14reluDerivativePfS_i,"a",@progbits
	.sectionflags	@""
	.align	4
.nv.constant0._Z14reluDerivativePfS_i:
	.zero		916


//--------------------- .nv.constant0._Z14reluActivationPfi --------------------------
	.section	.nv.constant0._Z14reluActivationPfi,"a",@progbits
	.sectionflags	@""
	.align	4
.nv.constant0._Z14reluActivationPfi:
	.zero		908


//--------------------- .nv.constant0._Z9matMulVecPfS_S_ii --------------------------
	.section	.nv.constant0._Z9matMulVecPfS_S_ii,"a",@progbits
	.sectionflags	@""
	.align	4
.nv.constant0._Z9matMulVecPfS_S_ii:
	.zero		928


//--------------------- SYMBOLS --------------------------

	.type		.nv.reservedSmem.offset0,@object
	.size		.nv.reservedSmem.offset0,0x4
